	.target	sm_90a

	.elftype	@"ET_EXEC"


//--------------------- .note.nv.tkinfo           --------------------------
	.section	.note.nv.tkinfo,"",@"SHT_NOTE"
	.sectionflags	@"SHF_NOTE_NV_TKINFO"
	.tkinfo
        /*0018*/ 	.word	0x00000002
        /*0030*/ 	.string	""
        /*0030*/ 	.string	"ptxas"
        /*0030*/ 	.string	"Cuda compilation tools, release 13.0, V13.0.88"
        /*0030*/ 	.string	"Build cuda_13.0.r13.0/compiler.36424714_0"
        /*0030*/ 	.string	"-arch sm_90a -m 64 "



//--------------------- .note.nv.cuinfo           --------------------------
	.section	.note.nv.cuinfo,"",@"SHT_NOTE"
	.sectionflags	@"SHF_NOTE_NV_CUINFO"
        /*0018*/ 	.short	0x0002
        /*001a*/ 	.short	0x005a
        /*001c*/ 	.short	0x0082
	.zero		2


//--------------------- .nv.info                  --------------------------
	.section	.nv.info,"",@"SHT_CUDA_INFO"
	.align	4


	//----- nvinfo : EIATTR_REGCOUNT
	.align		4
        /*0000*/ 	.byte	0x04, 0x2f
        /*0002*/ 	.short	(.L_15 - .L_14)
	.align		4
.L_14:
        /*0004*/ 	.word	index@(_ZN7cutlass13device_kernelINS_4gemm6kernel13GemmUniversalIN4cute5tupleIJiiiiEEENS1_10collective13CollectiveMmaINS1_34MainloopSm90TmaGmmaWarpSpecializedILi4ENS5_IJNS4_1CILi1EEENSA_ILi8EEESB_EEENS1_32KernelTmaWarpSpecializedPingpongEEENS5_IJNSA_ILi64EEENSA_ILi128EEESH_EEENS_10bfloat16_tENS5_IJlSB_lEEESJ_SK_NS4_8TiledMMAINS4_8MMA_AtomIJNS4_4SM904GMMA28MMA_64x128x16_F32BF16BF16_SSILNSO_5MajorE0ELSQ_0ELNSO_7ScaleInE1ELSR_1EEEEEENS4_6LayoutINS5_IJSB_SB_SB_EEENS5_IJNSA_ILi0EEESW_SW_EEEEENS5_IJNS4_10UnderscoreESZ_SZ_EEEEENS4_23SM90_TMA_LOAD_MULTICASTENS4_14ComposedLayoutINS4_7SwizzleILi3ELi4ELi3EEENS4_18smem_ptr_flag_bitsILi16EEENSU_INS5_IJSC_SG_EEENS5_IJSG_SB_EEEEEEEvNS4_8identityENS4_13SM90_TMA_LOADES1B_vS1C_EENS_8epilogue10collective6detail29Sm90TmaWarpSpecializedAdapterINS1G_15DefaultEpilogueISJ_SK_SK_NS1F_6thread17LinearCombinationISJ_Li1EffLNS1K_9ScaleType4KindE0ELNS_15FloatRoundStyleE2ESJ_EENS1_15EpilogueDefaultEEEEEvvEEEEvNT_6ParamsE)
        /*0008*/ 	.word	0x000000a8


	//----- nvinfo : EIATTR_FRAME_SIZE
	.align		4
.L_15:
        /*000c*/ 	.byte	0x04, 0x11
        /*000e*/ 	.short	(.L_17 - .L_16)
	.align		4
.L_16:
        /*0010*/ 	.word	index@(_ZN7cutlass13device_kernelINS_4gemm6kernel13GemmUniversalIN4cute5tupleIJiiiiEEENS1_10collective13CollectiveMmaINS1_34MainloopSm90TmaGmmaWarpSpecializedILi4ENS5_IJNS4_1CILi1EEENSA_ILi8EEESB_EEENS1_32KernelTmaWarpSpecializedPingpongEEENS5_IJNSA_ILi64EEENSA_ILi128EEESH_EEENS_10bfloat16_tENS5_IJlSB_lEEESJ_SK_NS4_8TiledMMAINS4_8MMA_AtomIJNS4_4SM904GMMA28MMA_64x128x16_F32BF16BF16_SSILNSO_5MajorE0ELSQ_0ELNSO_7ScaleInE1ELSR_1EEEEEENS4_6LayoutINS5_IJSB_SB_SB_EEENS5_IJNSA_ILi0EEESW_SW_EEEEENS5_IJNS4_10UnderscoreESZ_SZ_EEEEENS4_23SM90_TMA_LOAD_MULTICASTENS4_14ComposedLayoutINS4_7SwizzleILi3ELi4ELi3EEENS4_18smem_ptr_flag_bitsILi16EEENSU_INS5_IJSC_SG_EEENS5_IJSG_SB_EEEEEEEvNS4_8identityENS4_13SM90_TMA_LOADES1B_vS1C_EENS_8epilogue10collective6detail29Sm90TmaWarpSpecializedAdapterINS1G_15DefaultEpilogueISJ_SK_SK_NS1F_6thread17LinearCombinationISJ_Li1EffLNS1K_9ScaleType4KindE0ELNS_15FloatRoundStyleE2ESJ_EENS1_15EpilogueDefaultEEEEEvvEEEEvNT_6ParamsE)
        /*0014*/ 	.word	0x00000000


	//----- nvinfo : EIATTR_MIN_STACK_SIZE
	.align		4
.L_17:
        /*0018*/ 	.byte	0x04, 0x12
        /*001a*/ 	.short	(.L_19 - .L_18)
	.align		4
.L_18:
        /*001c*/ 	.word	index@(_ZN7cutlass13device_kernelINS_4gemm6kernel13GemmUniversalIN4cute5tupleIJiiiiEEENS1_10collective13CollectiveMmaINS1_34MainloopSm90TmaGmmaWarpSpecializedILi4ENS5_IJNS4_1CILi1EEENSA_ILi8EEESB_EEENS1_32KernelTmaWarpSpecializedPingpongEEENS5_IJNSA_ILi64EEENSA_ILi128EEESH_EEENS_10bfloat16_tENS5_IJlSB_lEEESJ_SK_NS4_8TiledMMAINS4_8MMA_AtomIJNS4_4SM904GMMA28MMA_64x128x16_F32BF16BF16_SSILNSO_5MajorE0ELSQ_0ELNSO_7ScaleInE1ELSR_1EEEEEENS4_6LayoutINS5_IJSB_SB_SB_EEENS5_IJNSA_ILi0EEESW_SW_EEEEENS5_IJNS4_10UnderscoreESZ_SZ_EEEEENS4_23SM90_TMA_LOAD_MULTICASTENS4_14ComposedLayoutINS4_7SwizzleILi3ELi4ELi3EEENS4_18smem_ptr_flag_bitsILi16EEENSU_INS5_IJSC_SG_EEENS5_IJSG_SB_EEEEEEEvNS4_8identityENS4_13SM90_TMA_LOADES1B_vS1C_EENS_8epilogue10collective6detail29Sm90TmaWarpSpecializedAdapterINS1G_15DefaultEpilogueISJ_SK_SK_NS1F_6thread17LinearCombinationISJ_Li1EffLNS1K_9ScaleType4KindE0ELNS_15FloatRoundStyleE2ESJ_EENS1_15EpilogueDefaultEEEEEvvEEEEvNT_6ParamsE)
        /*0020*/ 	.word	0x00000000
.L_19:


//--------------------- .nv.compat                --------------------------
	.section	.nv.compat,"",@"SHT_CUDA_COMPAT_INFO"
	.align	4
        /*0000*/ 	.byte	0x02, 0x09, 0x01, 0x00, 0x02, 0x02, 0x04, 0x00, 0x02, 0x05, 0x05, 0x00, 0x03, 0x07, 0x01, 0x01
        /*0010*/ 	.byte	0x02, 0x03, 0x01, 0x00, 0x02, 0x06, 0x01, 0x00, 0x04, 0x0b, 0x08, 0x00, 0x00, 0x00, 0x00, 0x00
        /*0020*/ 	.byte	0x00, 0x00, 0x00, 0x00


//--------------------- .nv.info._ZN7cutlass13device_kernelINS_4gemm6kernel13GemmUniversalIN4cute5tupleIJiiiiEEENS1_10collective13CollectiveMmaINS1_34MainloopSm90TmaGmmaWarpSpecializedILi4ENS5_IJNS4_1CILi1EEENSA_ILi8EEESB_EEENS1_32KernelTmaWarpSpecializedPingpongEEENS5_IJNSA_ILi64EEENSA_ILi128EEESH_EEENS_10bfloat16_tENS5_IJlSB_lEEESJ_SK_NS4_8TiledMMAINS4_8MMA_AtomIJNS4_4SM904GMMA28MMA_64x128x16_F32BF16BF16_SSILNSO_5MajorE0ELSQ_0ELNSO_7ScaleInE1ELSR_1EEEEEENS4_6LayoutINS5_IJSB_SB_SB_EEENS5_IJNSA_ILi0EEESW_SW_EEEEENS5_IJNS4_10UnderscoreESZ_SZ_EEEEENS4_23SM90_TMA_LOAD_MULTICASTENS4_14ComposedLayoutINS4_7SwizzleILi3ELi4ELi3EEENS4_18smem_ptr_flag_bitsILi16EEENSU_INS5_IJSC_SG_EEENS5_IJSG_SB_EEEEEEEvNS4_8identityENS4_13SM90_TMA_LOADES1B_vS1C_EENS_8epilogue10collective6detail29Sm90TmaWarpSpecializedAdapterINS1G_15DefaultEpilogueISJ_SK_SK_NS1F_6thread17LinearCombinationISJ_Li1EffLNS1K_9ScaleType4KindE0ELNS_15FloatRoundStyleE2ESJ_EENS1_15EpilogueDefaultEEEEEvvEEEEvNT_6ParamsE --------------------------
	.section	.nv.info._ZN7cutlass13device_kernelINS_4gemm6kernel13GemmUniversalIN4cute5tupleIJiiiiEEENS1_10collective13CollectiveMmaINS1_34MainloopSm90TmaGmmaWarpSpecializedILi4ENS5_IJNS4_1CILi1EEENSA_ILi8EEESB_EEENS1_32KernelTmaWarpSpecializedPingpongEEENS5_IJNSA_ILi64EEENSA_ILi128EEESH_EEENS_10bfloat16_tENS5_IJlSB_lEEESJ_SK_NS4_8TiledMMAINS4_8MMA_AtomIJNS4_4SM904GMMA28MMA_64x128x16_F32BF16BF16_SSILNSO_5MajorE0ELSQ_0ELNSO_7ScaleInE1ELSR_1EEEEEENS4_6LayoutINS5_IJSB_SB_SB_EEENS5_IJNSA_ILi0EEESW_SW_EEEEENS5_IJNS4_10UnderscoreESZ_SZ_EEEEENS4_23SM90_TMA_LOAD_MULTICASTENS4_14ComposedLayoutINS4_7SwizzleILi3ELi4ELi3EEENS4_18smem_ptr_flag_bitsILi16EEENSU_INS5_IJSC_SG_EEENS5_IJSG_SB_EEEEEEEvNS4_8identityENS4_13SM90_TMA_LOADES1B_vS1C_EENS_8epilogue10collective6detail29Sm90TmaWarpSpecializedAdapterINS1G_15DefaultEpilogueISJ_SK_SK_NS1F_6thread17LinearCombinationISJ_Li1EffLNS1K_9ScaleType4KindE0ELNS_15FloatRoundStyleE2ESJ_EENS1_15EpilogueDefaultEEEEEvvEEEEvNT_6ParamsE,"",@"SHT_CUDA_INFO"
	.sectionflags	@""
	.align	4


	//----- nvinfo : EIATTR_CUDA_API_VERSION
	.align		4
        /*0000*/ 	.byte	0x04, 0x37
        /*0002*/ 	.short	(.L_21 - .L_20)
.L_20:
        /*0004*/ 	.word	0x00000082


	//----- nvinfo : EIATTR_KPARAM_INFO
	.align		4
.L_21:
        /*0008*/ 	.byte	0x04, 0x17
        /*000a*/ 	.short	(.L_23 - .L_22)
.L_22:
        /*000c*/ 	.word	0x00000000
        /*0010*/ 	.short	0x0000
        /*0012*/ 	.short	0x0070
        /*0014*/ 	.byte	0x00, 0xf0, 0x01, 0x10


	//----- nvinfo : EIATTR_SPARSE_MMA_MASK
	.align		4
.L_23:
        /*0018*/ 	.byte	0x03, 0x50
        /*001a*/ 	.short	0x0000


	//----- nvinfo : EIATTR_MAXREG_COUNT
	.align		4
        /*001c*/ 	.byte	0x03, 0x1b
        /*001e*/ 	.short	0x00a8


	//----- nvinfo : EIATTR_NUM_BARRIERS
	.align		4
        /*0020*/ 	.byte	0x02, 0x4c
        /*0022*/ 	.byte	0x01
	.zero		1


	//----- nvinfo : EIATTR_EXTERNS
	.align		4
        /*0024*/ 	.byte	0x04, 0x0f
        /*0026*/ 	.short	(.L_25 - .L_24)


	//   ....[0]....
	.align		4
.L_24:
        /*0028*/ 	.word	index@(__assertfail)


	//----- nvinfo : EIATTR_MERCURY_ISA_VERSION
	.align		4
.L_25:
        /*002c*/ 	.byte	0x03, 0x5f
        /*002e*/ 	.short	0x0101


	//----- nvinfo : EIATTR_INT_WARP_WIDE_INSTR_OFFSETS
	.align		4
        /*0030*/ 	.byte	0x04, 0x31
        /*0032*/ 	.short	(.L_27 - .L_26)


	//   ....[0]....
.L_26:
        /*0034*/ 	.word	0x00000590


	//   ....[1]....
        /*0038*/ 	.word	0x000005d0


	//   ....[2]....
        /*003c*/ 	.word	0x00000660


	//   ....[3]....
        /*0040*/ 	.word	0x00000690


	//   ....[4]....
        /*0044*/ 	.word	0x000006d0


	//   ....[5]....
        /*0048*/ 	.word	0x000006e0


	//   ....[6]....
        /*004c*/ 	.word	0x000007a0


	//   ....[7]....
        /*0050*/ 	.word	0x00000800


	//   ....[8]....
        /*0054*/ 	.word	0x00002530


	//----- nvinfo : EIATTR_COOP_GROUP_MASK_REGIDS
	.align		4
.L_27:
        /*0058*/ 	.byte	0x04, 0x29
        /*005a*/ 	.short	(.L_29 - .L_28)


	//   ....[0]....
.L_28:
        /*005c*/ 	.word	0xffffffff


	//   ....[1]....
        /*0060*/ 	.word	0xffffffff


	//   ....[2]....
        /*0064*/ 	.word	0xffffffff


	//   ....[3]....
        /*0068*/ 	.word	0xffffffff


	//   ....[4]....
        /*006c*/ 	.word	0xffffffff


	//   ....[5]....
        /*0070*/ 	.word	0xffffffff


	//   ....[6]....
        /*0074*/ 	.word	0xffffffff


	//----- nvinfo : EIATTR_COOP_GROUP_INSTR_OFFSETS
	.align		4
.L_29:
        /*0078*/ 	.byte	0x04, 0x28
        /*007a*/ 	.short	(.L_31 - .L_30)


	//   ....[0]....
.L_30:
        /*007c*/ 	.word	0x00000060


	//   ....[1]....
        /*0080*/ 	.word	0x00000080


	//   ....[2]....
        /*0084*/ 	.word	0x00000180


	//   ....[3]....
        /*0088*/ 	.word	0x000003b0


	//   ....[4]....
        /*008c*/ 	.word	0x000003f0


	//   ....[5]....
        /*0090*/ 	.word	0x000004e0


	//   ....[6]....
        /*0094*/ 	.word	0x00000910


	//----- nvinfo : EIATTR_REG_RECONFIG
	.align		4
.L_31:
        /*0098*/ 	.byte	0x01, 0x54
	.zero		2


	//----- nvinfo : EIATTR_SYSCALL_OFFSETS
	.align		4
        /*009c*/ 	.byte	0x04, 0x46
        /*009e*/ 	.short	(.L_33 - .L_32)


	//   ....[0]....
.L_32:
        /*00a0*/ 	.word	0x00001940


	//----- nvinfo : EIATTR_MBARRIER_INSTR_OFFSETS
	.align		4
.L_33:
        /*00a4*/ 	.byte	0x04, 0x39
        /*00a6*/ 	.short	(.L_35 - .L_34)


	//   ....[0]....
.L_34:
        /*00a8*/ 	.word	0x00000320
        /*00ac*/ 	.word	0x000000ff
        /*00b0*/ 	.word	0x00000000
        /*00b4*/ 	.short	0x0100
        /*00b6*/ 	.byte	0x07
	.zero		1


	//   ....[1]....
        /*00b8*/ 	.word	0x00000330
        /*00bc*/ 	.word	0x000000ff
        /*00c0*/ 	.word	0x00000020
        /*00c4*/ 	.short	0x0100
        /*00c6*/ 	.byte	0x07
	.zero		1


	//   ....[2]....
        /*00c8*/ 	.word	0x00000340
        /*00cc*/ 	.word	0x000000ff
        /*00d0*/ 	.word	0x00000008
        /*00d4*/ 	.short	0x0100
        /*00d6*/ 	.byte	0x07
	.zero		1


	//   ....[3]....
        /*00d8*/ 	.word	0x00000350
        /*00dc*/ 	.word	0x000000ff
        /*00e0*/ 	.word	0x00000028
        /*00e4*/ 	.short	0x0100
        /*00e6*/ 	.byte	0x07
	.zero		1


	//   ....[4]....
        /*00e8*/ 	.word	0x00000360
        /*00ec*/ 	.word	0x000000ff
        /*00f0*/ 	.word	0x00000010
        /*00f4*/ 	.short	0x0100
        /*00f6*/ 	.byte	0x07
	.zero		1


	//   ....[5]....
        /*00f8*/ 	.word	0x00000370
        /*00fc*/ 	.word	0x000000ff
        /*0100*/ 	.word	0x00000030
        /*0104*/ 	.short	0x0100
        /*0106*/ 	.byte	0x07
	.zero		1


	//   ....[6]....
        /*0108*/ 	.word	0x00000380
        /*010c*/ 	.word	0x000000ff
        /*0110*/ 	.word	0x00000018
        /*0114*/ 	.short	0x0100
        /*0116*/ 	.byte	0x07
	.zero		1


	//   ....[7]....
        /*0118*/ 	.word	0x00000390
        /*011c*/ 	.word	0x000000ff
        /*0120*/ 	.word	0x00000038
        /*0124*/ 	.short	0x0100
        /*0126*/ 	.byte	0x07
	.zero		1


	//   ....[8]....
        /*0128*/ 	.word	0x000007e0
        /*012c*/ 	.word	0x000000ff
        /*0130*/ 	.word	0x00000070
        /*0134*/ 	.short	0x0100
        /*0136*/ 	.byte	0x0d
	.zero		1


	//   ....[9]....
        /*0138*/ 	.word	0x00000820
        /*013c*/ 	.word	0x000000ff
        /*0140*/ 	.word	0x00000078
        /*0144*/ 	.short	0x0100
        /*0146*/ 	.byte	0x0d
	.zero		1


	//   ....[10]....
        /*0148*/ 	.word	0x00000850
        /*014c*/ 	.word	0x000000ff
        /*0150*/ 	.word	0x00000050
        /*0154*/ 	.short	0x0100
        /*0156*/ 	.byte	0x10
	.zero		1


	//   ....[11]....
        /*0158*/ 	.word	0x000008a0
        /*015c*/ 	.word	0x000000ff
        /*0160*/ 	.word	0x00000058
        /*0164*/ 	.short	0x0100
        /*0166*/ 	.byte	0x10
	.zero		1


	//   ....[12]....
        /*0168*/ 	.word	0x000008b0
        /*016c*/ 	.word	0x000000ff
        /*0170*/ 	.word	0x00000060
        /*0174*/ 	.short	0x0100
        /*0176*/ 	.byte	0x10
	.zero		1


	//   ....[13]....
        /*0178*/ 	.word	0x000008c0
        /*017c*/ 	.word	0x000000ff
        /*0180*/ 	.word	0x00000068
        /*0184*/ 	.short	0x0100
        /*0186*/ 	.byte	0x10
	.zero		1


	//   ....[14]....
        /*0188*/ 	.word	0x00001800
        /*018c*/ 	.word	0x00000060
        /*0190*/ 	.word	0xfffffff8
        /*0194*/ 	.short	0x010a
        /*0196*/ 	.byte	0x3f
	.zero		1


	//   ....[15]....
        /*0198*/ 	.word	0x000019d0
        /*019c*/ 	.word	0x00000003
        /*01a0*/ 	.word	0x00000000
        /*01a4*/ 	.short	0x010a
        /*01a6*/ 	.byte	0x3f
	.zero		1


	//   ....[16]....
        /*01a8*/ 	.word	0x00001a30
        /*01ac*/ 	.word	0x00000003
        /*01b0*/ 	.word	0x00000000
        /*01b4*/ 	.short	0x010a
        /*01b6*/ 	.byte	0x3f
	.zero		1


	//   ....[17]....
        /*01b8*/ 	.word	0x00001f50
        /*01bc*/ 	.word	0x000000ff
        /*01c0*/ 	.word	0x00000000
        /*01c4*/ 	.short	0x010a
        /*01c6*/ 	.byte	0x04
	.zero		1


	//   ....[18]....
        /*01c8*/ 	.word	0x00001f90
        /*01cc*/ 	.word	0x000000ff
        /*01d0*/ 	.word	0x00000000
        /*01d4*/ 	.short	0x010a
        /*01d6*/ 	.byte	0x04
	.zero		1


	//   ....[19]....
        /*01d8*/ 	.word	0x000023c0
        /*01dc*/ 	.word	0x00000005
        /*01e0*/ 	.word	0x00000000
        /*01e4*/ 	.short	0x0101
        /*01e6*/ 	.byte	0x3f
	.zero		1


	//   ....[20]....
        /*01e8*/ 	.word	0x000024c0
        /*01ec*/ 	.word	0x00000065
        /*01f0*/ 	.word	0x00000000
        /*01f4*/ 	.short	0x0101
        /*01f6*/ 	.byte	0x32
	.zero		1


	//   ....[21]....
        /*01f8*/ 	.word	0x000025b0
        /*01fc*/ 	.word	0x00000003
        /*0200*/ 	.word	0x00000000
        /*0204*/ 	.short	0x0101
        /*0206*/ 	.byte	0x3f
	.zero		1


	//   ....[22]....
        /*0208*/ 	.word	0x00002610
        /*020c*/ 	.word	0x00000060
        /*0210*/ 	.word	0x00000008
        /*0214*/ 	.short	0x010a
        /*0216*/ 	.byte	0x3f
	.zero		1


	//   ....[23]....
        /*0218*/ 	.word	0x00006700
        /*021c*/ 	.word	0x00000061
        /*0220*/ 	.word	0x00000000
        /*0224*/ 	.short	0x0101
        /*0226*/ 	.byte	0x32
	.zero		1


	//   ....[24]....
        /*0228*/ 	.word	0x00007150
        /*022c*/ 	.word	0x0000000c
        /*0230*/ 	.word	0x00000020
        /*0234*/ 	.short	0x010a
        /*0236*/ 	.byte	0x3f
	.zero		1


	//   ....[25]....
        /*0238*/ 	.word	0x00007650
        /*023c*/ 	.word	0x00000004
        /*0240*/ 	.word	0x00000078
        /*0244*/ 	.short	0x0101
        /*0246*/ 	.byte	0x3f
	.zero		1


	//   ....[26]....
        /*0248*/ 	.word	0x00007d60
        /*024c*/ 	.word	0x00000007
        /*0250*/ 	.word	0x00000000
        /*0254*/ 	.short	0x010a
        /*0256*/ 	.byte	0x3f
	.zero		1


	//   ....[27]....
        /*0258*/ 	.word	0x00007de0
        /*025c*/ 	.word	0x00000009
        /*0260*/ 	.word	0x00000000
        /*0264*/ 	.short	0x010a
        /*0266*/ 	.byte	0x3f
	.zero		1


	//   ....[28]....
        /*0268*/ 	.word	0x00007e70
        /*026c*/ 	.word	0x00000006
        /*0270*/ 	.word	0x00000000
        /*0274*/ 	.short	0x010a
        /*0276*/ 	.byte	0x3f
	.zero		1


	//   ....[29]....
        /*0278*/ 	.word	0x00007f00
        /*027c*/ 	.word	0x00000003
        /*0280*/ 	.word	0x00000000
        /*0284*/ 	.short	0x010a
        /*0286*/ 	.byte	0x3f
	.zero		1


	//   ....[30]....
        /*0288*/ 	.word	0x00007f60
        /*028c*/ 	.word	0x00000060
        /*0290*/ 	.word	0xfffffff8
        /*0294*/ 	.short	0x010a
        /*0296*/ 	.byte	0x3f
	.zero		1


	//   ....[31]....
        /*0298*/ 	.word	0x00007fb0
        /*029c*/ 	.word	0x00000003
        /*02a0*/ 	.word	0x00000000
        /*02a4*/ 	.short	0x010a
        /*02a6*/ 	.byte	0x3f
	.zero		1


	//   ....[32]....
        /*02a8*/ 	.word	0x00008010
        /*02ac*/ 	.word	0x00000005
        /*02b0*/ 	.word	0x00000000
        /*02b4*/ 	.short	0x010a
        /*02b6*/ 	.byte	0x3f
	.zero		1


	//   ....[33]....
        /*02b8*/ 	.word	0x00008060
        /*02bc*/ 	.word	0x00000060
        /*02c0*/ 	.word	0x00000008
        /*02c4*/ 	.short	0x010a
        /*02c6*/ 	.byte	0x3f
	.zero		1


	//   ....[34]....
        /*02c8*/ 	.word	0x00008130
        /*02cc*/ 	.word	0x0000000c
        /*02d0*/ 	.word	0x00000020
        /*02d4*/ 	.short	0x010a
        /*02d6*/ 	.byte	0x3f
	.zero		1


	//   ....[35]....
        /*02d8*/ 	.word	0x00008200
        /*02dc*/ 	.word	0x00000007
        /*02e0*/ 	.word	0x00000000
        /*02e4*/ 	.short	0x010a
        /*02e6*/ 	.byte	0x3f
	.zero		1


	//   ....[36]....
        /*02e8*/ 	.word	0x00008250
        /*02ec*/ 	.word	0x00000009
        /*02f0*/ 	.word	0x00000000
        /*02f4*/ 	.short	0x010a
        /*02f6*/ 	.byte	0x3f
	.zero		1


	//   ....[37]....
        /*02f8*/ 	.word	0x000082a0
        /*02fc*/ 	.word	0x00000006
        /*0300*/ 	.word	0x00000000
        /*0304*/ 	.short	0x010a
        /*0306*/ 	.byte	0x3f
	.zero		1


	//----- nvinfo : EIATTR_NUM_MBARRIERS
	.align		4
.L_35:
        /*0308*/ 	.byte	0x03, 0x38
        /*030a*/ 	.short	0x000e


	//----- nvinfo : EIATTR_EXIT_INSTR_OFFSETS
	.align		4
        /*030c*/ 	.byte	0x04, 0x1c
        /*030e*/ 	.short	(.L_37 - .L_36)


	//   ....[0]....
.L_36:
        /*0310*/ 	.word	0x00001420


	//   ....[1]....
        /*0314*/ 	.word	0x00001480


	//   ....[2]....
        /*0318*/ 	.word	0x00006e40


	//   ....[3]....
        /*031c*/ 	.word	0x00006e70


	//   ....[4]....
        /*0320*/ 	.word	0x00007f50


	//----- nvinfo : EIATTR_MAX_THREADS
	.align		4
.L_37:
        /*0324*/ 	.byte	0x04, 0x05
        /*0326*/ 	.short	(.L_39 - .L_38)
.L_38:
        /*0328*/ 	.word	0x00000180
        /*032c*/ 	.word	0x00000001
        /*0330*/ 	.word	0x00000001


	//----- nvinfo : EIATTR_CRS_STACK_SIZE
	.align		4
.L_39:
        /*0334*/ 	.byte	0x04, 0x1e
        /*0336*/ 	.short	(.L_41 - .L_40)
.L_40:
        /*0338*/ 	.word	0x00000000


	//----- nvinfo : EIATTR_CBANK_PARAM_SIZE
	.align		4
.L_41:
        /*033c*/ 	.byte	0x03, 0x19
        /*033e*/ 	.short	0x0470


	//----- nvinfo : EIATTR_PARAM_CBANK
	.align		4
        /*0340*/ 	.byte	0x04, 0x0a
        /*0342*/ 	.short	(.L_43 - .L_42)
	.align		4
.L_42:
        /*0344*/ 	.word	index@(.nv.constant0._ZN7cutlass13device_kernelINS_4gemm6kernel13GemmUniversalIN4cute5tupleIJiiiiEEENS1_10collective13CollectiveMmaINS1_34MainloopSm90TmaGmmaWarpSpecializedILi4ENS5_IJNS4_1CILi1EEENSA_ILi8EEESB_EEENS1_32KernelTmaWarpSpecializedPingpongEEENS5_IJNSA_ILi64EEENSA_ILi128EEESH_EEENS_10bfloat16_tENS5_IJlSB_lEEESJ_SK_NS4_8TiledMMAINS4_8MMA_AtomIJNS4_4SM904GMMA28MMA_64x128x16_F32BF16BF16_SSILNSO_5MajorE0ELSQ_0ELNSO_7ScaleInE1ELSR_1EEEEEENS4_6LayoutINS5_IJSB_SB_SB_EEENS5_IJNSA_ILi0EEESW_SW_EEEEENS5_IJNS4_10UnderscoreESZ_SZ_EEEEENS4_23SM90_TMA_LOAD_MULTICASTENS4_14ComposedLayoutINS4_7SwizzleILi3ELi4ELi3EEENS4_18smem_ptr_flag_bitsILi16EEENSU_INS5_IJSC_SG_EEENS5_IJSG_SB_EEEEEEEvNS4_8identityENS4_13SM90_TMA_LOADES1B_vS1C_EENS_8epilogue10collective6detail29Sm90TmaWarpSpecializedAdapterINS1G_15DefaultEpilogueISJ_SK_SK_NS1F_6thread17LinearCombinationISJ_Li1EffLNS1K_9ScaleType4KindE0ELNS_15FloatRoundStyleE2ESJ_EENS1_15EpilogueDefaultEEEEEvvEEEEvNT_6ParamsE)
        /*0348*/ 	.short	0x0210
        /*034a*/ 	.short	0x0470


	//----- nvinfo : EIATTR_SW_WAR
	.align		4
.L_43:
        /*034c*/ 	.byte	0x04, 0x36
        /*034e*/ 	.short	(.L_45 - .L_44)
.L_44:
        /*0350*/ 	.word	0x00000008
.L_45:


//--------------------- .nv.callgraph             --------------------------
	.section	.nv.callgraph,"",@"SHT_CUDA_CALLGRAPH"
	.align	4
	.sectionentsize	8
	.align		4
        /*0000*/ 	.word	0x00000000
	.align		4
        /*0004*/ 	.word	0xffffffff
	.align		4
        /*0008*/ 	.word	index@(_ZN7cutlass13device_kernelINS_4gemm6kernel13GemmUniversalIN4cute5tupleIJiiiiEEENS1_10collective13CollectiveMmaINS1_34MainloopSm90TmaGmmaWarpSpecializedILi4ENS5_IJNS4_1CILi1EEENSA_ILi8EEESB_EEENS1_32KernelTmaWarpSpecializedPingpongEEENS5_IJNSA_ILi64EEENSA_ILi128EEESH_EEENS_10bfloat16_tENS5_IJlSB_lEEESJ_SK_NS4_8TiledMMAINS4_8MMA_AtomIJNS4_4SM904GMMA28MMA_64x128x16_F32BF16BF16_SSILNSO_5MajorE0ELSQ_0ELNSO_7ScaleInE1ELSR_1EEEEEENS4_6LayoutINS5_IJSB_SB_SB_EEENS5_IJNSA_ILi0EEESW_SW_EEEEENS5_IJNS4_10UnderscoreESZ_SZ_EEEEENS4_23SM90_TMA_LOAD_MULTICASTENS4_14ComposedLayoutINS4_7SwizzleILi3ELi4ELi3EEENS4_18smem_ptr_flag_bitsILi16EEENSU_INS5_IJSC_SG_EEENS5_IJSG_SB_EEEEEEEvNS4_8identityENS4_13SM90_TMA_LOADES1B_vS1C_EENS_8epilogue10collective6detail29Sm90TmaWarpSpecializedAdapterINS1G_15DefaultEpilogueISJ_SK_SK_NS1F_6thread17LinearCombinationISJ_Li1EffLNS1K_9ScaleType4KindE0ELNS_15FloatRoundStyleE2ESJ_EENS1_15EpilogueDefaultEEEEEvvEEEEvNT_6ParamsE)
	.align		4
        /*000c*/ 	.word	index@(__assertfail)
	.align		4
        /*0010*/ 	.word	0x00000000
	.align		4
        /*0014*/ 	.word	0xfffffffe
	.align		4
        /*0018*/ 	.word	0x00000000
	.align		4
        /*001c*/ 	.word	0xfffffffd
	.align		4
        /*0020*/ 	.word	0x00000000
	.align		4
        /*0024*/ 	.word	0xfffffffc


//--------------------- .nv.constant4             --------------------------
	.section	.nv.constant4,"a",@progbits
	.align	8
	.align		8
.nv.constant4:
        /*0000*/ 	.dword	__assertfail
	.align		8
        /*0008*/ 	.dword	__unnamed_1
	.align		8
        /*0010*/ 	.dword	_ZN40_INTERNAL_6c885a72_4_k_cu_46acef22_240444cuda3std3__45__cpo5beginE
	.align		8
        /*0018*/ 	.dword	_ZN40_INTERNAL_6c885a72_4_k_cu_46acef22_240444cuda3std3__45__cpo3endE
	.align		8
        /*0020*/ 	.dword	_ZN40_INTERNAL_6c885a72_4_k_cu_46acef22_240444cuda3std3__45__cpo6cbeginE
	.align		8
        /*0028*/ 	.dword	_ZN40_INTERNAL_6c885a72_4_k_cu_46acef22_240444cuda3std3__45__cpo4cendE
	.align		8
        /*0030*/ 	.dword	_ZN40_INTERNAL_6c885a72_4_k_cu_46acef22_240444cuda3std3__442_GLOBAL__N__6c885a72_4_k_cu_46acef22_240446ignoreE
	.align		8
        /*0038*/ 	.dword	_ZN40_INTERNAL_6c885a72_4_k_cu_46acef22_240444cuda3std3__419piecewise_constructE
	.align		8
        /*0040*/ 	.dword	_ZN40_INTERNAL_6c885a72_4_k_cu_46acef22_240444cuda3std3__48in_placeE
	.align		8
        /*0048*/ 	.dword	_ZN40_INTERNAL_6c885a72_4_k_cu_46acef22_240444cuda3std6ranges3__45__cpo4swapE
	.align		8
        /*0050*/ 	.dword	_ZN40_INTERNAL_6c885a72_4_k_cu_46acef22_240444cuda3std6ranges3__45__cpo9iter_moveE
	.align		8
        /*0058*/ 	.dword	_ZN40_INTERNAL_6c885a72_4_k_cu_46acef22_240444cute7productE
	.align		8
        /*0060*/ 	.dword	_ZN40_INTERNAL_6c885a72_4_k_cu_46acef22_240444cute1_E
	.align		8
        /*0068*/ 	.dword	$str$22
	.align		8
        /*0070*/ 	.dword	$str$23


//--------------------- .text._ZN7cutlass13device_kernelINS_4gemm6kernel13GemmUniversalIN4cute5tupleIJiiiiEEENS1_10collective13CollectiveMmaINS1_34MainloopSm90TmaGmmaWarpSpecializedILi4ENS5_IJNS4_1CILi1EEENSA_ILi8EEESB_EEENS1_32KernelTmaWarpSpecializedPingpongEEENS5_IJNSA_ILi64EEENSA_ILi128EEESH_EEENS_10bfloat16_tENS5_IJlSB_lEEESJ_SK_NS4_8TiledMMAINS4_8MMA_AtomIJNS4_4SM904GMMA28MMA_64x128x16_F32BF16BF16_SSILNSO_5MajorE0ELSQ_0ELNSO_7ScaleInE1ELSR_1EEEEEENS4_6LayoutINS5_IJSB_SB_SB_EEENS5_IJNSA_ILi0EEESW_SW_EEEEENS5_IJNS4_10UnderscoreESZ_SZ_EEEEENS4_23SM90_TMA_LOAD_MULTICASTENS4_14ComposedLayoutINS4_7SwizzleILi3ELi4ELi3EEENS4_18smem_ptr_flag_bitsILi16EEENSU_INS5_IJSC_SG_EEENS5_IJSG_SB_EEEEEEEvNS4_8identityENS4_13SM90_TMA_LOADES1B_vS1C_EENS_8epilogue10collective6detail29Sm90TmaWarpSpecializedAdapterINS1G_15DefaultEpilogueISJ_SK_SK_NS1F_6thread17LinearCombinationISJ_Li1EffLNS1K_9ScaleType4KindE0ELNS_15FloatRoundStyleE2ESJ_EENS1_15EpilogueDefaultEEEEEvvEEEEvNT_6ParamsE --------------------------
	.section	.text._ZN7cutlass13device_kernelINS_4gemm6kernel13GemmUniversalIN4cute5tupleIJiiiiEEENS1_10collective13CollectiveMmaINS1_34MainloopSm90TmaGmmaWarpSpecializedILi4ENS5_IJNS4_1CILi1EEENSA_ILi8EEESB_EEENS1_32KernelTmaWarpSpecializedPingpongEEENS5_IJNSA_ILi64EEENSA_ILi128EEESH_EEENS_10bfloat16_tENS5_IJlSB_lEEESJ_SK_NS4_8TiledMMAINS4_8MMA_AtomIJNS4_4SM904GMMA28MMA_64x128x16_F32BF16BF16_SSILNSO_5MajorE0ELSQ_0ELNSO_7ScaleInE1ELSR_1EEEEEENS4_6LayoutINS5_IJSB_SB_SB_EEENS5_IJNSA_ILi0EEESW_SW_EEEEENS5_IJNS4_10UnderscoreESZ_SZ_EEEEENS4_23SM90_TMA_LOAD_MULTICASTENS4_14ComposedLayoutINS4_7SwizzleILi3ELi4ELi3EEENS4_18smem_ptr_flag_bitsILi16EEENSU_INS5_IJSC_SG_EEENS5_IJSG_SB_EEEEEEEvNS4_8identityENS4_13SM90_TMA_LOADES1B_vS1C_EENS_8epilogue10collective6detail29Sm90TmaWarpSpecializedAdapterINS1G_15DefaultEpilogueISJ_SK_SK_NS1F_6thread17LinearCombinationISJ_Li1EffLNS1K_9ScaleType4KindE0ELNS_15FloatRoundStyleE2ESJ_EENS1_15EpilogueDefaultEEEEEvvEEEEvNT_6ParamsE,"ax",@progbits
	.align	128
.text._ZN7cutlass13device_kernelINS_4gemm6kernel13GemmUniversalIN4cute5tupleIJiiiiEEENS1_10collective13CollectiveMmaINS1_34MainloopSm90TmaGmmaWarpSpecializedILi4ENS5_IJNS4_1CILi1EEENSA_ILi8EEESB_EEENS1_32KernelTmaWarpSpecializedPingpongEEENS5_IJNSA_ILi64EEENSA_ILi128EEESH_EEENS_10bfloat16_tENS5_IJlSB_lEEESJ_SK_NS4_8TiledMMAINS4_8MMA_AtomIJNS4_4SM904GMMA28MMA_64x128x16_F32BF16BF16_SSILNSO_5MajorE0ELSQ_0ELNSO_7ScaleInE1ELSR_1EEEEEENS4_6LayoutINS5_IJSB_SB_SB_EEENS5_IJNSA_ILi0EEESW_SW_EEEEENS5_IJNS4_10UnderscoreESZ_SZ_EEEEENS4_23SM90_TMA_LOAD_MULTICASTENS4_14ComposedLayoutINS4_7SwizzleILi3ELi4ELi3EEENS4_18smem_ptr_flag_bitsILi16EEENSU_INS5_IJSC_SG_EEENS5_IJSG_SB_EEEEEEEvNS4_8identityENS4_13SM90_TMA_LOADES1B_vS1C_EENS_8epilogue10collective6detail29Sm90TmaWarpSpecializedAdapterINS1G_15DefaultEpilogueISJ_SK_SK_NS1F_6thread17LinearCombinationISJ_Li1EffLNS1K_9ScaleType4KindE0ELNS_15FloatRoundStyleE2ESJ_EENS1_15EpilogueDefaultEEEEEvvEEEEvNT_6ParamsE:
        .type           _ZN7cutlass13device_kernelINS_4gemm6kernel13GemmUniversalIN4cute5tupleIJiiiiEEENS1_10collective13CollectiveMmaINS1_34MainloopSm90TmaGmmaWarpSpecializedILi4ENS5_IJNS4_1CILi1EEENSA_ILi8EEESB_EEENS1_32KernelTmaWarpSpecializedPingpongEEENS5_IJNSA_ILi64EEENSA_ILi128EEESH_EEENS_10bfloat16_tENS5_IJlSB_lEEESJ_SK_NS4_8TiledMMAINS4_8MMA_AtomIJNS4_4SM904GMMA28MMA_64x128x16_F32BF16BF16_SSILNSO_5MajorE0ELSQ_0ELNSO_7ScaleInE1ELSR_1EEEEEENS4_6LayoutINS5_IJSB_SB_SB_EEENS5_IJNSA_ILi0EEESW_SW_EEEEENS5_IJNS4_10UnderscoreESZ_SZ_EEEEENS4_23SM90_TMA_LOAD_MULTICASTENS4_14ComposedLayoutINS4_7SwizzleILi3ELi4ELi3EEENS4_18smem_ptr_flag_bitsILi16EEENSU_INS5_IJSC_SG_EEENS5_IJSG_SB_EEEEEEEvNS4_8identityENS4_13SM90_TMA_LOADES1B_vS1C_EENS_8epilogue10collective6detail29Sm90TmaWarpSpecializedAdapterINS1G_15DefaultEpilogueISJ_SK_SK_NS1F_6thread17LinearCombinationISJ_Li1EffLNS1K_9ScaleType4KindE0ELNS_15FloatRoundStyleE2ESJ_EENS1_15EpilogueDefaultEEEEEvvEEEEvNT_6ParamsE,@function
        .size           _ZN7cutlass13device_kernelINS_4gemm6kernel13GemmUniversalIN4cute5tupleIJiiiiEEENS1_10collective13CollectiveMmaINS1_34MainloopSm90TmaGmmaWarpSpecializedILi4ENS5_IJNS4_1CILi1EEENSA_ILi8EEESB_EEENS1_32KernelTmaWarpSpecializedPingpongEEENS5_IJNSA_ILi64EEENSA_ILi128EEESH_EEENS_10bfloat16_tENS5_IJlSB_lEEESJ_SK_NS4_8TiledMMAINS4_8MMA_AtomIJNS4_4SM904GMMA28MMA_64x128x16_F32BF16BF16_SSILNSO_5MajorE0ELSQ_0ELNSO_7ScaleInE1ELSR_1EEEEEENS4_6LayoutINS5_IJSB_SB_SB_EEENS5_IJNSA_ILi0EEESW_SW_EEEEENS5_IJNS4_10UnderscoreESZ_SZ_EEEEENS4_23SM90_TMA_LOAD_MULTICASTENS4_14ComposedLayoutINS4_7SwizzleILi3ELi4ELi3EEENS4_18smem_ptr_flag_bitsILi16EEENSU_INS5_IJSC_SG_EEENS5_IJSG_SB_EEEEEEEvNS4_8identityENS4_13SM90_TMA_LOADES1B_vS1C_EENS_8epilogue10collective6detail29Sm90TmaWarpSpecializedAdapterINS1G_15DefaultEpilogueISJ_SK_SK_NS1F_6thread17LinearCombinationISJ_Li1EffLNS1K_9ScaleType4KindE0ELNS_15FloatRoundStyleE2ESJ_EENS1_15EpilogueDefaultEEEEEvvEEEEvNT_6ParamsE,(.L_x_200 - _ZN7cutlass13device_kernelINS_4gemm6kernel13GemmUniversalIN4cute5tupleIJiiiiEEENS1_10collective13CollectiveMmaINS1_34MainloopSm90TmaGmmaWarpSpecializedILi4ENS5_IJNS4_1CILi1EEENSA_ILi8EEESB_EEENS1_32KernelTmaWarpSpecializedPingpongEEENS5_IJNSA_ILi64EEENSA_ILi128EEESH_EEENS_10bfloat16_tENS5_IJlSB_lEEESJ_SK_NS4_8TiledMMAINS4_8MMA_AtomIJNS4_4SM904GMMA28MMA_64x128x16_F32BF16BF16_SSILNSO_5MajorE0ELSQ_0ELNSO_7ScaleInE1ELSR_1EEEEEENS4_6LayoutINS5_IJSB_SB_SB_EEENS5_IJNSA_ILi0EEESW_SW_EEEEENS5_IJNS4_10UnderscoreESZ_SZ_EEEEENS4_23SM90_TMA_LOAD_MULTICASTENS4_14ComposedLayoutINS4_7SwizzleILi3ELi4ELi3EEENS4_18smem_ptr_flag_bitsILi16EEENSU_INS5_IJSC_SG_EEENS5_IJSG_SB_EEEEEEEvNS4_8identityENS4_13SM90_TMA_LOADES1B_vS1C_EENS_8epilogue10collective6detail29Sm90TmaWarpSpecializedAdapterINS1G_15DefaultEpilogueISJ_SK_SK_NS1F_6thread17LinearCombinationISJ_Li1EffLNS1K_9ScaleType4KindE0ELNS_15FloatRoundStyleE2ESJ_EENS1_15EpilogueDefaultEEEEEvvEEEEvNT_6ParamsE)
        .other          _ZN7cutlass13device_kernelINS_4gemm6kernel13GemmUniversalIN4cute5tupleIJiiiiEEENS1_10collective13CollectiveMmaINS1_34MainloopSm90TmaGmmaWarpSpecializedILi4ENS5_IJNS4_1CILi1EEENSA_ILi8EEESB_EEENS1_32KernelTmaWarpSpecializedPingpongEEENS5_IJNSA_ILi64EEENSA_ILi128EEESH_EEENS_10bfloat16_tENS5_IJlSB_lEEESJ_SK_NS4_8TiledMMAINS4_8MMA_AtomIJNS4_4SM904GMMA28MMA_64x128x16_F32BF16BF16_SSILNSO_5MajorE0ELSQ_0ELNSO_7ScaleInE1ELSR_1EEEEEENS4_6LayoutINS5_IJSB_SB_SB_EEENS5_IJNSA_ILi0EEESW_SW_EEEEENS5_IJNS4_10UnderscoreESZ_SZ_EEEEENS4_23SM90_TMA_LOAD_MULTICASTENS4_14ComposedLayoutINS4_7SwizzleILi3ELi4ELi3EEENS4_18smem_ptr_flag_bitsILi16EEENSU_INS5_IJSC_SG_EEENS5_IJSG_SB_EEEEEEEvNS4_8identityENS4_13SM90_TMA_LOADES1B_vS1C_EENS_8epilogue10collective6detail29Sm90TmaWarpSpecializedAdapterINS1G_15DefaultEpilogueISJ_SK_SK_NS1F_6thread17LinearCombinationISJ_Li1EffLNS1K_9ScaleType4KindE0ELNS_15FloatRoundStyleE2ESJ_EENS1_15EpilogueDefaultEEEEEvvEEEEvNT_6ParamsE,@"STO_CUDA_ENTRY STV_DEFAULT"
_ZN7cutlass13device_kernelINS_4gemm6kernel13GemmUniversalIN4cute5tupleIJiiiiEEENS1_10collective13CollectiveMmaINS1_34MainloopSm90TmaGmmaWarpSpecializedILi4ENS5_IJNS4_1CILi1EEENSA_ILi8EEESB_EEENS1_32KernelTmaWarpSpecializedPingpongEEENS5_IJNSA_ILi64EEENSA_ILi128EEESH_EEENS_10bfloat16_tENS5_IJlSB_lEEESJ_SK_NS4_8TiledMMAINS4_8MMA_AtomIJNS4_4SM904GMMA28MMA_64x128x16_F32BF16BF16_SSILNSO_5MajorE0ELSQ_0ELNSO_7ScaleInE1ELSR_1EEEEEENS4_6LayoutINS5_IJSB_SB_SB_EEENS5_IJNSA_ILi0EEESW_SW_EEEEENS5_IJNS4_10UnderscoreESZ_SZ_EEEEENS4_23SM90_TMA_LOAD_MULTICASTENS4_14ComposedLayoutINS4_7SwizzleILi3ELi4ELi3EEENS4_18smem_ptr_flag_bitsILi16EEENSU_INS5_IJSC_SG_EEENS5_IJSG_SB_EEEEEEEvNS4_8identityENS4_13SM90_TMA_LOADES1B_vS1C_EENS_8epilogue10collective6detail29Sm90TmaWarpSpecializedAdapterINS1G_15DefaultEpilogueISJ_SK_SK_NS1F_6thread17LinearCombinationISJ_Li1EffLNS1K_9ScaleType4KindE0ELNS_15FloatRoundStyleE2ESJ_EENS1_15EpilogueDefaultEEEEEvvEEEEvNT_6ParamsE:
[----:B------:R-:W0:Y:S01]  /*0000*/  LDC R1, c[0x0][0x28] ;  /* 0x00000a00ff017b82 */ /* 0x000e220000000800 */
[----:B------:R-:W1:Y:S01]  /*0010*/  S2R R3, SR_TID.X ;  /* 0x0000000000037919 */ /* 0x000e620000002100 */
[----:B------:R-:W-:Y:S01]  /*0020*/  ELECT P0, URZ, PT ;  /* 0x00000000003f782f */ /* 0x000fe20003800000 */
[----:B------:R-:W-:Y:S01]  /*0030*/  BSSY B0, `(.L_x_0) ;  /* 0x0000014000007945 */ /* 0x000fe20003800000 */
[--C-:B-1----:R-:W-:Y:S02]  /*0040*/  SHF.R.U32.HI R0, RZ, 0x5, R3.reuse ;  /* 0x00000005ff007819 */ /* 0x102fe40000011603 */
[----:B------:R-:W-:-:S03]  /*0050*/  SHF.R.U32.HI R5, RZ, 0x7, R3 ;  /* 0x00000007ff057819 */ /* 0x000fc60000011603 */
[----:B------:R-:W1:Y:S02]  /*0060*/  SHFL.IDX PT, R2, R0, RZ, 0x1f ;  /* 0x00001fff00027589 */ /* 0x000e6400000e0000 */
[----:B-1----:R-:W-:Y:S02]  /*0070*/  R2UR UR6, R2 ;  /* 0x00000000020672ca */ /* 0x002fe400000e0000 */
[----:B------:R1:W2:Y:S11]  /*0080*/  SHFL.IDX PT, R2, R5, RZ, 0x1f ;  /* 0x00001fff05027589 */ /* 0x0002b600000e0000 */
[----:B------:R-:W-:-:S02]  /*0090*/  USHF.R.S32.HI UR4, URZ, 0x1f, UR6 ;  /* 0x0000001f3f047899 */ /* 0x000fc40008011406 */
[----:B------:R-:W-:Y:S02]  /*00a0*/  ISETP.NE.OR P0, PT, RZ, UR6, !P0 ;  /* 0x00000006ff007c0c */ /* 0x000fe4000c705670 */
[----:B------:R-:W-:-:S04]  /*00b0*/  ULEA.HI UR4, UR4, UR6, URZ, 0x2 ;  /* 0x0000000604047291 */ /* 0x000fc8000f8f103f */
[----:B------:R-:W-:-:S04]  /*00c0*/  ULOP3.LUT UR4, UR4, 0xfffffffc, URZ, 0xc0, !UPT ;  /* 0xfffffffc04047892 */ /* 0x000fc8000f8ec03f */
[----:B------:R-:W-:-:S03]  /*00d0*/  UIADD3 UR6, UR6, -UR4, URZ ;  /* 0x8000000406067290 */ /* 0x000fc6000fffe03f */
[----:B012---:R-:W-:Y:S09]  /*00e0*/  @P0 BRA `(.L_x_1) ;  /* 0x0000000000200947 */ /* 0x007ff20003800000 */
[----:B------:R-:W-:Y:S02]  /*00f0*/  ULDC.64 UR4, c[0x0][0x198] ;  /* 0x0000660000047ab9 */ /* 0x000fe40000000a00 */
[----:B------:R-:W-:Y:S02]  /*0100*/  UIADD3 UR8, UP0, UR4, 0xf0, URZ ;  /* 0x000000f004087890 */ /* 0x000fe4000ff1e03f */
[----:B------:R-:W-:Y:S02]  /*0110*/  UIADD3 UR4, UP1, UR4, 0x1f0, URZ ;  /* 0x000001f004047890 */ /* 0x000fe4000ff3e03f */
[----:B------:R-:W-:Y:S02]  /*0120*/  UIADD3.X UR9, URZ, UR5, URZ, UP0, !UPT ;  /* 0x000000053f097290 */ /* 0x000fe400087fe43f */
[----:B------:R-:W-:-:S07]  /*0130*/  UIADD3.X UR5, URZ, UR5, URZ, UP1, !UPT ;  /* 0x000000053f057290 */ /* 0x000fce0008ffe43f */
[----:B------:R0:W-:Y:S02]  /*0140*/  UTMACCTL.PF [UR8] ;  /* 0x00000000080079b9 */ /* 0x0001e40008040000 */
[----:B------:R0:W-:Y:S02]  /*0150*/  UTMACCTL.PF [UR4] ;  /* 0x00000000040079b9 */ /* 0x0001e40008040000 */
[----:B0-----:R-:W-:Y:S01]  /*0160*/  NOP ;  /* 0x0000000000007918 */ /* 0x001fe20000000000 */
.L_x_1:
[----:B------:R-:W-:Y:S05]  /*0170*/  BSYNC B0 ;  /* 0x0000000000007941 */ /* 0x000fea0003800000 */
.L_x_0:
[----:B------:R-:W0:Y:S01]  /*0180*/  SHFL.IDX PT, R6, R0, RZ, 0x1f ;  /* 0x00001fff00067589 */ /* 0x000e2200000e0000 */
[----:B------:R-:W-:Y:S01]  /*0190*/  R2UR UR19, R2 ;  /* 0x00000000021372ca */ /* 0x000fe200000e0000 */
[----:B------:R-:W-:Y:S01]  /*01a0*/  UISETP.NE.AND UP0, UPT, UR6, 0x3, UPT ;  /* 0x000000030600788c */ /* 0x000fe2000bf05270 */
[----:B------:R-:W-:-:S03]  /*01b0*/  SHF.R.S32.HI R2, RZ, 0x1f, R3 ;  /* 0x0000001fff027819 */ /* 0x000fc60000011403 */
[----:B------:R-:W-:Y:S01]  /*01c0*/  UISETP.EQ.OR UP0, UPT, UR6, URZ, !UP0 ;  /* 0x0000003f0600728c */ /* 0x000fe2000c702670 */
[----:B------:R-:W-:-:S07]  /*01d0*/  LEA.HI R2, R2, R3, RZ, 0x7 ;  /* 0x0000000302027211 */ /* 0x000fce00078f38ff */
[----:B------:R-:W-:Y:S02]  /*01e0*/  UIADD3 UR14, UR19, -0x1, URZ ;  /* 0xffffffff130e7890 */ /* 0x000fe4000fffe03f */
[----:B------:R-:W-:Y:S02]  /*01f0*/  UISETP.EQ.AND UP0, UPT, UR19, URZ, UP0 ;  /* 0x0000003f1300728c */ /* 0x000fe40008702270 */
[----:B------:R-:W-:Y:S02]  /*0200*/  UISETP.GE.U32.AND UP1, UPT, UR14, 0x2, UPT ;  /* 0x000000020e00788c */ /* 0x000fe4000bf26070 */
[----:B------:R-:W-:Y:S01]  /*0210*/  USEL UR40, URZ, 0x1, !UP0 ;  /* 0x000000013f287887 */ /* 0x000fe2000c000000 */
[----:B0-----:R-:W-:-:S03]  /*0220*/  ISETP.NE.AND P0, PT, R6, RZ, PT ;  /* 0x000000ff0600720c */ /* 0x001fc60003f05270 */
[----:B------:R-:W-:-:S10]  /*0230*/  USEL UR40, UR40, 0x2, UP1 ;  /* 0x0000000228287887 */ /* 0x000fd40008800000 */
[----:B------:R-:W-:Y:S05]  /*0240*/  @P0 BRA `(.L_x_2) ;  /* 0x0000000000580947 */ /* 0x000fea0003800000 */
[----:B------:R-:W0:Y:S01]  /*0250*/  S2UR UR7, SR_CgaCtaId ;  /* 0x00000000000779c3 */ /* 0x000e220000008800 */
[----:B------:R-:W-:Y:S01]  /*0260*/  UMOV UR4, 0x400 ;  /* 0x0000040000047882 */ /* 0x000fe20000000000 */
[----:B------:R-:W-:Y:S01]  /*0270*/  UMOV UR5, 0x1 ;  /* 0x0000000100057882 */ /* 0x000fe20000000000 */
[----:B------:R-:W-:Y:S01]  /*0280*/  UMOV UR8, 0x8 ;  /* 0x0000000800087882 */ /* 0x000fe20000000000 */
[----:B------:R-:W-:Y:S01]  /*0290*/  ELECT P0, URZ, PT ;  /* 0x00000000003f782f */ /* 0x000fe20003800000 */
[----:B------:R-:W-:-:S04]  /*02a0*/  UIADD3 UR8, -UR8, 0x100000, URZ ;  /* 0x0010000008087890 */ /* 0x000fc8000fffe13f */
[----:B------:R-:W-:Y:S02]  /*02b0*/  USHF.L.U32 UR9, UR8, 0xb, URZ ;  /* 0x0000000b08097899 */ /* 0x000fe4000800063f */
[----:B------:R-:W-:Y:S02]  /*02c0*/  USHF.L.U32 UR8, UR8, 0x1, URZ ;  /* 0x0000000108087899 */ /* 0x000fe4000800063f */
[----:B0-----:R-:W-:Y:S02]  /*02d0*/  ULEA UR7, UR7, UR4, 0x18 ;  /* 0x0000000407077291 */ /* 0x001fe4000f8ec03f */
[----:B------:R-:W-:-:S04]  /*02e0*/  UIADD3 UR4, -UR5, 0x100000, URZ ;  /* 0x0010000005047890 */ /* 0x000fc8000fffe13f */
[----:B------:R-:W-:Y:S02]  /*02f0*/  USHF.L.U32 UR5, UR4, 0xb, URZ ;  /* 0x0000000b04057899 */ /* 0x000fe4000800063f */
[----:B------:R-:W-:Y:S01]  /*0300*/  USHF.L.U32 UR4, UR4, 0x1, URZ ;  /* 0x0000000104047899 */ /* 0x000fe2000800063f */
[----:B------:R-:W0:Y:S11]  /*0310*/  FENCE.VIEW.ASYNC.S ;  /* 0x00000000000073c6 */ /* 0x000e360000000000 */
[----:B0-----:R0:W1:Y:S01]  /*0320*/  SYNCS.EXCH.64 URZ, [UR7], UR4 ;  /* 0x00000004073f75b2 */ /* 0x0010620008000100 */
[----:B------:R0:W2:Y:S01]  /*0330*/  SYNCS.EXCH.64 URZ, [UR7+0x20], UR8 ;  /* 0x00002008073f75b2 */ /* 0x0000a20008000100 */
[----:B------:R0:W3:Y:S01]  /*0340*/  SYNCS.EXCH.64 URZ, [UR7+0x8], UR4 ;  /* 0x00000804073f75b2 */ /* 0x0000e20008000100 */
[----:B------:R0:W4:Y:S01]  /*0350*/  SYNCS.EXCH.64 URZ, [UR7+0x28], UR8 ;  /* 0x00002808073f75b2 */ /* 0x0001220008000100 */
[----:B------:R0:W0:Y:S01]  /*0360*/  SYNCS.EXCH.64 URZ, [UR7+0x10], UR4 ;  /* 0x00001004073f75b2 */ /* 0x0000220008000100 */
[----:B------:R0:W0:Y:S01]  /*0370*/  SYNCS.EXCH.64 URZ, [UR7+0x30], UR8 ;  /* 0x00003008073f75b2 */ /* 0x0000220008000100 */
[----:B------:R0:W0:Y:S01]  /*0380*/  SYNCS.EXCH.64 URZ, [UR7+0x18], UR4 ;  /* 0x00001804073f75b2 */ /* 0x0000220008000100 */
[----:B------:R0:W0:Y:S01]  /*0390*/  SYNCS.EXCH.64 URZ, [UR7+0x38], UR8 ;  /* 0x00003808073f75b2 */ /* 0x0000220008000100 */
[----:B------:R-:W-:Y:S01]  /*03a0*/  NOP ;  /* 0x0000000000007918 */ /* 0x000fe20000000000 */
.L_x_2:
[----:B------:R-:W5:Y:S01]  /*03b0*/  SHFL.IDX PT, R10, R0, RZ, 0x1f ;  /* 0x00001fff000a7589 */ /* 0x000f6200000e0000 */
[----:B------:R-:W1:Y:S01]  /*03c0*/  S2UR UR15, SR_CTAID.X ;  /* 0x00000000000f79c3 */ /* 0x000e620000002500 */
[----:B------:R-:W-:Y:S02]  /*03d0*/  ELECT P0, URZ, PT ;  /* 0x00000000003f782f */ /* 0x000fe40003800000 */
[----:B------:R-:W-:Y:S01]  /*03e0*/  SHF.R.S32.HI R11, RZ, 0x1f, R6 ;  /* 0x0000001fff0b7819 */ /* 0x000fe20000011406 */
[----:B------:R1:W2:Y:S01]  /*03f0*/  SHFL.IDX PT, R8, R0, RZ, 0x1f ;  /* 0x00001fff00087589 */ /* 0x0002a200000e0000 */
[----:B------:R-:W-:Y:S02]  /*0400*/  ELECT P1, URZ, PT ;  /* 0x00000000003f782f */ /* 0x000fe40003820000 */
[----:B------:R-:W-:Y:S01]  /*0410*/  LOP3.LUT R2, R2, 0xffffff80, RZ, 0xc0, !PT ;  /* 0xffffff8002027812 */ /* 0x000fe200078ec0ff */
[----:B0-----:R-:W-:Y:S01]  /*0420*/  ULDC UR4, c[0x0][0x150] ;  /* 0x0000540000047ab9 */ /* 0x001fe20000000800 */
[----:B------:R-:W-:Y:S01]  /*0430*/  LEA.HI R11, R11, R6, RZ, 0x2 ;  /* 0x000000060b0b7211 */ /* 0x000fe200078f10ff */
[----:B------:R-:W0:Y:S01]  /*0440*/  S2UR UR8, SR_CTAID.Y ;  /* 0x00000000000879c3 */ /* 0x000e220000002600 */
[----:B------:R-:W-:Y:S01]  /*0450*/  NOP ;  /* 0x0000000000007918 */ /* 0x000fe20000000000 */
[----:B------:R-:W-:Y:S01]  /*0460*/  IMAD.IADD R4, R3, 0x1, -R2 ;  /* 0x0000000103047824 */ /* 0x000fe200078e0a02 */
[----:B------:R-:W-:Y:S01]  /*0470*/  LOP3.LUT R11, R11, 0x3ffffffc, RZ, 0xc0, !PT ;  /* 0x3ffffffc0b0b7812 */ /* 0x000fe200078ec0ff */
[----:B------:R-:W-:Y:S01]  /*0480*/  NOP ;  /* 0x0000000000007918 */ /* 0x000fe20000000000 */
[----:B------:R-:W-:Y:S01]  /*0490*/  ULDC UR17, c[0x0][0x148] ;  /* 0x0000520000117ab9 */ /* 0x000fe20000000800 */
[----:B------:R-:W-:Y:S01]  /*04a0*/  UMOV UR20, 0x80 ;  /* 0x0000008000147882 */ /* 0x000fe20000000000 */
[----:B------:R-:W-:Y:S01]  /*04b0*/  SHF.R.S32.HI R9, RZ, 0x1f, R4 ;  /* 0x0000001fff097819 */ /* 0x000fe20000011404 */
[----:B------:R-:W-:Y:S01]  /*04c0*/  IMAD.IADD R11, R6, 0x1, -R11 ;  /* 0x00000001060b7824 */ /* 0x000fe200078e0a0b */
[----:B------:R-:W-:Y:S01]  /*04d0*/  ULDC UR12, c[0x0][0x144] ;  /* 0x00005100000c7ab9 */ /* 0x000fe20000000800 */
[----:B------:R-:W3:Y:S01]  /*04e0*/  SHFL.IDX PT, R5, R5, RZ, 0x1f ;  /* 0x00001fff05057589 */ /* 0x000ee200000e0000 */
[----:B------:R-:W-:-:S02]  /*04f0*/  LEA.HI R2, R9, R4, RZ, 0x3 ;  /* 0x0000000409027211 */ /* 0x000fc400078f18ff */
[----:B------:R-:W-:Y:S02]  /*0500*/  ISETP.NE.AND P3, PT, RZ, UR19, PT ;  /* 0x00000013ff007c0c */ /* 0x000fe4000bf65270 */
[----:B-----5:R-:W-:Y:S02]  /*0510*/  ISETP.NE.OR P0, PT, R10, RZ, !P0 ;  /* 0x000000ff0a00720c */ /* 0x020fe40004705670 */
[----:B-1----:R-:W-:Y:S02]  /*0520*/  I2FP.F32.U32 R0, UR15 ;  /* 0x0000000f00007c45 */ /* 0x002fe40008201000 */
[----:B--2---:R-:W-:Y:S02]  /*0530*/  ISETP.NE.OR P1, PT, R8, RZ, !P1 ;  /* 0x000000ff0800720c */ /* 0x004fe40004f25670 */
[----:B------:R-:W-:Y:S01]  /*0540*/  SHF.R.S32.HI R7, RZ, 0x3, R2 ;  /* 0x00000003ff077819 */ /* 0x000fe20000011402 */
[----:B------:R-:W-:Y:S01]  /*0550*/  FMUL R0, R0, UR4 ;  /* 0x0000000400007c20 */ /* 0x000fe20008400000 */
[----:B------:R-:W-:Y:S01]  /*0560*/  ULDC UR4, c[0x0][0x154] ;  /* 0x0000550000047ab9 */ /* 0x000fe20000000800 */
[----:B0-----:R-:W-:-:S02]  /*0570*/  I2FP.F32.U32 R6, UR8 ;  /* 0x0000000800067c45 */ /* 0x001fc40008201000 */
[----:B------:R-:W-:Y:S02]  /*0580*/  SHF.R.S32.HI R2, RZ, 0x1f, R2 ;  /* 0x0000001fff027819 */ /* 0x000fe40000011402 */
[----:B------:R-:W-:Y:S01]  /*0590*/  VOTEU.ALL UP2, P0 ;  /* 0x00000000003f7886 */ /* 0x000fe20000040000 */
[----:B------:R-:W-:Y:S01]  /*05a0*/  FMUL R6, R6, UR4 ;  /* 0x0000000406067c20 */ /* 0x000fe20008400000 */
[----:B------:R-:W0:Y:S01]  /*05b0*/  F2I.U32.TRUNC.NTZ R0, R0 ;  /* 0x0000000000007305 */ /* 0x000e22000020f000 */
[----:B------:R-:W-:Y:S01]  /*05c0*/  LEA.HI R2, R2, R7, RZ, 0x2 ;  /* 0x0000000702027211 */ /* 0x000fe200078f10ff */
[----:B------:R-:W-:Y:S01]  /*05d0*/  VOTEU.ALL UP3, P1 ;  /* 0x00000000003f7886 */ /* 0x000fe20000860000 */
[----:B------:R-:W1:Y:S01]  /*05e0*/  @!UP2 S2UR UR11, SR_CgaCtaId ;  /* 0x00000000000ba9c3 */ /* 0x000e620000008800 */
[----:B------:R-:W-:Y:S01]  /*05f0*/  UMOV UR4, 0x20 ;  /* 0x0000002000047882 */ /* 0x000fe20000000000 */
[----:B------:R-:W-:Y:S01]  /*0600*/  LOP3.LUT R2, R2, 0xfffffffc, RZ, 0xc0, !PT ;  /* 0xfffffffc02027812 */ /* 0x000fe200078ec0ff */
[----:B------:R-:W-:Y:S01]  /*0610*/  @!UP2 UMOV UR10, 0x400 ;  /* 0x00000400000aa882 */ /* 0x000fe20000000000 */
[----:B------:R-:W-:-:S04]  /*0620*/  @!UP2 UIADD3 UR4, -UR4, 0x100000, URZ ;  /* 0x001000000404a890 */ /* 0x000fc8000fffe13f */
[----:B------:R-:W-:Y:S02]  /*0630*/  @!UP2 USHF.L.U32 UR5, UR4, 0xb, URZ ;  /* 0x0000000b0405a899 */ /* 0x000fe4000800063f */
[----:B------:R-:W-:Y:S01]  /*0640*/  @!UP2 USHF.L.U32 UR4, UR4, 0x1, URZ ;  /* 0x000000010404a899 */ /* 0x000fe2000800063f */
[----:B------:R-:W2:Y:S01]  /*0650*/  F2I.U32.TRUNC.NTZ R6, R6 ;  /* 0x0000000600067305 */ /* 0x000ea2000020f000 */
[----:B------:R-:W-:Y:S01]  /*0660*/  VOTEU.ALL UP0, P0 ;  /* 0x00000000003f7886 */ /* 0x000fe20000000000 */
[----:B------:R-:W-:Y:S01]  /*0670*/  IMAD.IADD R2, R7, 0x1, -R2 ;  /* 0x0000000107027824 */ /* 0x000fe200078e0a02 */
[----:B------:R-:W5:Y:S01]  /*0680*/  @!UP3 S2UR UR18, SR_CgaCtaId ;  /* 0x000000000012b9c3 */ /* 0x000f620000008800 */
[----:B------:R-:W-:Y:S01]  /*0690*/  VOTEU.ALL UP1, P0 ;  /* 0x00000000003f7886 */ /* 0x000fe20000020000 */
[----:B------:R-:W-:Y:S01]  /*06a0*/  @!UP3 UMOV UR16, 0x400 ;  /* 0x000004000010b882 */ /* 0x000fe20000000000 */
[----:B------:R-:W-:Y:S01]  /*06b0*/  IMAD R2, R11, 0x4, R2 ;  /* 0x000000040b027824 */ /* 0x000fe200078e0202 */
[----:B0-----:R-:W-:Y:S01]  /*06c0*/  R2UR UR7, R0 ;  /* 0x00000000000772ca */ /* 0x001fe200000e0000 */
[----:B------:R-:W-:Y:S01]  /*06d0*/  VOTEU.ALL UP4, P1 ;  /* 0x00000000003f7886 */ /* 0x000fe20000880000 */
[----:B------:R-:W-:Y:S01]  /*06e0*/  VOTEU.ALL UP5, P1 ;  /* 0x00000000003f7886 */ /* 0x000fe200008a0000 */
[----:B------:R-:W-:Y:S01]  /*06f0*/  IMAD.SHL.U32 R7, R2, 0x4, RZ ;  /* 0x0000000402077824 */ /* 0x000fe200078e00ff */
[----:B------:R-:W0:Y:S01]  /*0700*/  LDC R0, c[0x0][0x140] ;  /* 0x00005000ff007b82 */ /* 0x000e220000000800 */
[----:B------:R-:W-:-:S02]  /*0710*/  LOP3.LUT P0, RZ, R4, 0x7, RZ, 0xc0, !PT ;  /* 0x0000000704ff7812 */ /* 0x000fc4000780c0ff */
[----:B--2---:R-:W-:Y:S02]  /*0720*/  R2UR UR9, R6 ;  /* 0x00000000060972ca */ /* 0x004fe400000e0000 */
[----:B------:R-:W-:Y:S01]  /*0730*/  LOP3.LUT R22, R2, 0xc, R7, 0x78, !PT ;  /* 0x0000000c02167812 */ /* 0x000fe200078e7807 */
[----:B-1----:R-:W-:Y:S02]  /*0740*/  @!UP2 ULEA UR13, UR11, UR10, 0x18 ;  /* 0x0000000a0b0da291 */ /* 0x002fe4000f8ec03f */
[----:B------:R-:W-:-:S04]  /*0750*/  @!UP3 UIADD3 UR10, -UR20, 0x100000, URZ ;  /* 0x00100000140ab890 */ /* 0x000fc8000fffe13f */
[----:B------:R-:W-:Y:S02]  /*0760*/  @!UP3 USHF.L.U32 UR11, UR10, 0xb, URZ ;  /* 0x0000000b0a0bb899 */ /* 0x000fe4000800063f */
[----:B------:R-:W-:Y:S01]  /*0770*/  @!UP3 USHF.L.U32 UR10, UR10, 0x1, URZ ;  /* 0x000000010a0ab899 */ /* 0x000fe2000800063f */
[----:B------:R-:W-:Y:S01]  /*0780*/  ISETP.LT.U32.AND P0, PT, R22, 0x8, !P0 ;  /* 0x000000081600780c */ /* 0x000fe20004701070 */
[----:B------:R-:W-:Y:S01]  /*0790*/  UIADD3 UR7, -UR7, URZ, URZ ;  /* 0x0000003f07077290 */ /* 0x000fe2000fffe13f */
[----:B------:R-:W-:Y:S01]  /*07a0*/  VOTEU.ALL UP2, P1 ;  /* 0x00000000003f7886 */ /* 0x000fe20000840000 */
[----:B-----5:R-:W-:Y:S02]  /*07b0*/  @!UP3 ULEA UR16, UR18, UR16, 0x18 ;  /* 0x000000101210b291 */ /* 0x020fe4000f8ec03f */
[----:B------:R-:W-:Y:S01]  /*07c0*/  UIADD3 UR9, -UR9, URZ, URZ ;  /* 0x0000003f09097290 */ /* 0x000fe2000fffe13f */
[----:B------:R-:W1:Y:S02]  /*07d0*/  FENCE.VIEW.ASYNC.S ;  /* 0x00000000000073c6 */ /* 0x000e640000000000 */
[----:B-1----:R-:W1:Y:S01]  /*07e0*/  @!UP0 SYNCS.EXCH.64 URZ, [UR13+0x70], UR4 ;  /* 0x000070040d3f85b2 */ /* 0x002e620008000100 */
[----:B------:R-:W-:Y:S01]  /*07f0*/  UIMAD UR7, UR12, UR7, UR15 ;  /* 0x000000070c0772a4 */ /* 0x000fe2000f8e020f */
[----:B------:R-:W-:Y:S01]  /*0800*/  VOTEU.ALL UP3, P1 ;  /* 0x00000000003f7886 */ /* 0x000fe20000860000 */
[----:B0-----:R-:W-:Y:S01]  /*0810*/  ISETP.EQ.U32.AND P2, PT, R0, 0x1, PT ;  /* 0x000000010000780c */ /* 0x001fe20003f42070 */
[----:B------:R0:W2:Y:S01]  /*0820*/  @!UP1 SYNCS.EXCH.64 URZ, [UR13+0x78], UR4 ;  /* 0x000078040d3f95b2 */ /* 0x0000a20008000100 */
[----:B------:R-:W-:Y:S01]  /*0830*/  NOP ;  /* 0x0000000000007918 */ /* 0x000fe20000000000 */
[----:B0-----:R-:W-:Y:S01]  /*0840*/  UIMAD UR4, UR17, UR9, UR8 ;  /* 0x00000009110472a4 */ /* 0x001fe2000f8e0208 */
[----:B------:R0:W0:Y:S05]  /*0850*/  @!UP2 SYNCS.EXCH.64 URZ, [UR16+0x50], UR10 ;  /* 0x0000500a103fa5b2 */ /* 0x00002a0008000100 */
[----:B------:R-:W-:-:S04]  /*0860*/  ISETP.NE.AND P1, PT, R22, UR4, PT ;  /* 0x0000000416007c0c */ /* 0x000fc8000bf25270 */
[----:B------:R-:W-:-:S04]  /*0870*/  ISETP.EQ.OR P1, PT, RZ, UR7, !P1 ;  /* 0x00000007ff007c0c */ /* 0x000fc8000cf22670 */
[----:B------:R-:W-:-:S04]  /*0880*/  PLOP3.LUT P0, PT, P0, P1, PT, 0x80, 0x0 ;  /* 0x000000000000781c */ /* 0x000fc80000703070 */
[----:B------:R-:W-:Y:S01]  /*0890*/  P2R R99, PR, RZ, 0x1 ;  /* 0x00000001ff637803 */ /* 0x000fe20000000000 */
[----:B------:R0:W0:Y:S01]  /*08a0*/  @!UP3 SYNCS.EXCH.64 URZ, [UR16+0x58], UR10 ;  /* 0x0000580a103fb5b2 */ /* 0x0000220008000100 */
[----:B------:R0:W0:Y:S01]  /*08b0*/  @!UP4 SYNCS.EXCH.64 URZ, [UR16+0x60], UR10 ;  /* 0x0000600a103fc5b2 */ /* 0x0000220008000100 */
[----:B------:R0:W0:Y:S01]  /*08c0*/  @!UP5 SYNCS.EXCH.64 URZ, [UR16+0x68], UR10 ;  /* 0x0000680a103fd5b2 */ /* 0x0000220008000100 */
[----:B------:R-:W-:Y:S01]  /*08d0*/  NOP ;  /* 0x0000000000007918 */ /* 0x000fe20000000000 */
[----:B-123--:R-:W-:Y:S05]  /*08e0*/  @!P2 BRA `(.L_x_3) ;  /* 0x000000000008a947 */ /* 0x00efea0003800000 */
[----:B0---4-:R-:W-:Y:S01]  /*08f0*/  UCGABAR_ARV ;  /* 0x00000000000079c7 */ /* 0x011fe20008000000 */
[----:B------:R-:W-:Y:S05]  /*0900*/  BRA `(.L_x_4) ;  /* 0x0000000000047947 */ /* 0x000fea0003800000 */
.L_x_3:
[----:B0---4-:R-:W-:Y:S01]  /*0910*/  NOP ;  /* 0x0000000000007918 */ /* 0x011fe20000000000 */
.L_x_4:
[----:B------:R-:W-:Y:S01]  /*0920*/  ULDC.64 UR4, c[0x0][0x598] ;  /* 0x0001660000047ab9 */ /* 0x000fe20000000a00 */
[----:B------:R-:W-:Y:S01]  /*0930*/  ULDC.64 UR54, c[0x0][0x208] ;  /* 0x0000820000367ab9 */ /* 0x000fe20000000a00 */
[----:B------:R-:W-:-:S04]  /*0940*/  ISETP.NE.U32.AND P0, PT, RZ, UR4, PT ;  /* 0x00000004ff007c0c */ /* 0x000fc8000bf05070 */
[----:B------:R-:W-:-:S13]  /*0950*/  ISETP.NE.AND.EX P0, PT, RZ, UR5, PT, P0 ;  /* 0x00000005ff007c0c */ /* 0x000fda000bf05300 */
[----:B------:R-:W-:Y:S05]  /*0960*/  @!P0 BRA `(.L_x_5) ;  /* 0x00000000001c8947 */ /* 0x000fea0003800000 */
[----:B------:R-:W0:Y:S02]  /*0970*/  LDC.64 R6, c[0x0][0x598] ;  /* 0x00016600ff067b82 */ /* 0x000e240000000a00 */
[----:B0-----:R-:W2:Y:S02]  /*0980*/  LDG.E.64 R6, desc[UR54][R6.64] ;  /* 0x0000003606067981 */ /* 0x001ea4000c1e1b00 */
[----:B--2---:R-:W-:-:S04]  /*0990*/  ISETP.NE.U32.AND P0, PT, R6, RZ, PT ;  /* 0x000000ff0600720c */ /* 0x004fc80003f05070 */
[----:B------:R-:W-:-:S13]  /*09a0*/  ISETP.NE.AND.EX P0, PT, R7, RZ, PT, P0 ;  /* 0x000000ff0700720c */ /* 0x000fda0003f05300 */
[----:B------:R-:W-:Y:S05]  /*09b0*/  @!P0 BRA `(.L_x_5) ;  /* 0x0000000000088947 */ /* 0x000fea0003800000 */
[----:B------:R0:W5:Y:S01]  /*09c0*/  LD.E R23, desc[UR54][R6.64] ;  /* 0x0000003606177980 */ /* 0x000162000c101900 */
[----:B------:R-:W-:Y:S05]  /*09d0*/  BRA `(.L_x_6) ;  /* 0x0000000000247947 */ /* 0x000fea0003800000 */
.L_x_5:
[----:B------:R-:W-:Y:S02]  /*09e0*/  ULDC.64 UR4, c[0x0][0x588] ;  /* 0x0001620000047ab9 */ /* 0x000fe40000000a00 */
[----:B------:R-:W-:-:S04]  /*09f0*/  ISETP.NE.U32.AND P0, PT, RZ, UR4, PT ;  /* 0x00000004ff007c0c */ /* 0x000fc8000bf05070 */
[----:B------:R-:W-:-:S13]  /*0a00*/  ISETP.NE.AND.EX P0, PT, RZ, UR5, PT, P0 ;  /* 0x00000005ff007c0c */ /* 0x000fda000bf05300 */
[----:B------:R-:W-:Y:S05]  /*0a10*/  @!P0 BRA `(.L_x_7) ;  /* 0x00000000000c8947 */ /* 0x000fea0003800000 */
[----:B------:R-:W0:Y:S02]  /*0a20*/  LDC.64 R6, c[0x0][0x588] ;  /* 0x00016200ff067b82 */ /* 0x000e240000000a00 */
[----:B0-----:R1:W5:Y:S01]  /*0a30*/  LDG.E R23, desc[UR54][R6.64] ;  /* 0x0000003606177981 */ /* 0x001362000c1e1900 */
[----:B------:R-:W-:Y:S05]  /*0a40*/  BRA `(.L_x_6) ;  /* 0x0000000000087947 */ /* 0x000fea0003800000 */
.L_x_7:
[----:B------:R-:W-:Y:S02]  /*0a50*/  ULDC UR4, c[0x0][0x580] ;  /* 0x0001600000047ab9 */ /* 0x000fe40000000800 */
[----:B------:R-:W-:-:S07]  /*0a60*/  IMAD.U32 R23, RZ, RZ, UR4 ;  /* 0x00000004ff177e24 */ /* 0x000fce000f8e00ff */
.L_x_6:
[----:B------:R-:W-:Y:S02]  /*0a70*/  ULDC.64 UR4, c[0x0][0x5a0] ;  /* 0x0001680000047ab9 */ /* 0x000fe40000000a00 */
[----:B------:R-:W-:-:S04]  /*0a80*/  ISETP.NE.U32.AND P0, PT, RZ, UR4, PT ;  /* 0x00000004ff007c0c */ /* 0x000fc8000bf05070 */
[----:B------:R-:W-:-:S13]  /*0a90*/  ISETP.NE.AND.EX P0, PT, RZ, UR5, PT, P0 ;  /* 0x00000005ff007c0c */ /* 0x000fda000bf05300 */
[----:B------:R-:W-:Y:S05]  /*0aa0*/  @!P0 BRA `(.L_x_8) ;  /* 0x00000000001c8947 */ /* 0x000fea0003800000 */
[----:B01----:R-:W0:Y:S02]  /*0ab0*/  LDC.64 R6, c[0x0][0x5a0] ;  /* 0x00016800ff067b82 */ /* 0x003e240000000a00 */
[----:B0-----:R-:W2:Y:S02]  /*0ac0*/  LDG.E.64 R6, desc[UR54][R6.64] ;  /* 0x0000003606067981 */ /* 0x001ea4000c1e1b00 */
[----:B--2---:R-:W-:-:S04]  /*0ad0*/  ISETP.NE.U32.AND P0, PT, R6, RZ, PT ;  /* 0x000000ff0600720c */ /* 0x004fc80003f05070 */
[----:B------:R-:W-:-:S13]  /*0ae0*/  ISETP.NE.AND.EX P0, PT, R7, RZ, PT, P0 ;  /* 0x000000ff0700720c */ /* 0x000fda0003f05300 */
[----:B------:R-:W-:Y:S05]  /*0af0*/  @!P0 BRA `(.L_x_8) ;  /* 0x0000000000088947 */ /* 0x000fea0003800000 */
[----:B------:R0:W5:Y:S01]  /*0b00*/  LD.E R88, desc[UR54][R6.64] ;  /* 0x0000003606587980 */ /* 0x000162000c101900 */
[----:B------:R-:W-:Y:S05]  /*0b10*/  BRA `(.L_x_9) ;  /* 0x0000000000247947 */ /* 0x000fea0003800000 */
.L_x_8:
[----:B------:R-:W-:Y:S02]  /*0b20*/  ULDC.64 UR4, c[0x0][0x590] ;  /* 0x0001640000047ab9 */ /* 0x000fe40000000a00 */
[----:B------:R-:W-:-:S04]  /*0b30*/  ISETP.NE.U32.AND P0, PT, RZ, UR4, PT ;  /* 0x00000004ff007c0c */ /* 0x000fc8000bf05070 */
[----:B------:R-:W-:-:S13]  /*0b40*/  ISETP.NE.AND.EX P0, PT, RZ, UR5, PT, P0 ;  /* 0x00000005ff007c0c */ /* 0x000fda000bf05300 */
[----:B------:R-:W-:Y:S05]  /*0b50*/  @!P0 BRA `(.L_x_10) ;  /* 0x00000000000c8947 */ /* 0x000fea0003800000 */
[----:B------:R-:W2:Y:S02]  /*0b60*/  LDC.64 R88, c[0x0][0x590] ;  /* 0x00016400ff587b82 */ /* 0x000ea40000000a00 */
[----:B--2---:R2:W5:Y:S01]  /*0b70*/  LDG.E R88, desc[UR54][R88.64] ;  /* 0x0000003658587981 */ /* 0x004562000c1e1900 */
[----:B------:R-:W-:Y:S05]  /*0b80*/  BRA `(.L_x_9) ;  /* 0x0000000000087947 */ /* 0x000fea0003800000 */
.L_x_10:
[----:B------:R-:W-:Y:S02]  /*0b90*/  ULDC UR4, c[0x0][0x584] ;  /* 0x0001610000047ab9 */ /* 0x000fe40000000800 */
[----:B------:R-:W-:-:S07]  /*0ba0*/  IMAD.U32 R88, RZ, RZ, UR4 ;  /* 0x00000004ff587e24 */ /* 0x000fce000f8e00ff */
.L_x_9:
[----:B------:R-:W-:Y:S01]  /*0bb0*/  ULDC UR4, c[0x0][0x65c] ;  /* 0x0001970000047ab9 */ /* 0x000fe20000000800 */
[----:B01----:R-:W0:Y:S01]  /*0bc0*/  LDC.64 R6, c[0x0][0x650] ;  /* 0x00019400ff067b82 */ /* 0x003e220000000a00 */
[----:B------:R-:W-:Y:S01]  /*0bd0*/  UISETP.NE.AND UP2, UPT, UR4, 0x1, UPT ;  /* 0x000000010400788c */ /* 0x000fe2000bf45270 */
[----:B------:R-:W-:Y:S01]  /*0be0*/  IMAD.MOV.U32 R18, RZ, RZ, -0x1 ;  /* 0xffffffffff127424 */ /* 0x000fe200078e00ff */
[----:B------:R-:W-:Y:S01]  /*0bf0*/  UISETP.NE.AND UP0, UPT, UR19, 0x2, UPT ;  /* 0x000000021300788c */ /* 0x000fe2000bf05270 */
[----:B------:R-:W-:Y:S01]  /*0c00*/  IMAD.MOV.U32 R2, RZ, RZ, -0x1 ;  /* 0xffffffffff027424 */ /* 0x000fe200078e00ff */
[----:B------:R-:W-:Y:S01]  /*0c10*/  UP2UR UR38, UPR, URZ, 0x4 ;  /* 0x000000043f267883 */ /* 0x000fe20008000000 */
[----:B------:R-:W-:-:S06]  /*0c20*/  IMAD.MOV.U32 R19, RZ, RZ, -0x1 ;  /* 0xffffffffff137424 */ /* 0x000fcc00078e00ff */
[----:B------:R-:W-:Y:S01]  /*0c30*/  @UP2 ULDC UR12, c[0x0][0x10] ;  /* 0x00000400000c2ab9 */ /* 0x000fe20000000800 */
[----:B------:R-:W-:Y:S01]  /*0c40*/  @UP2 UMOV UR4, UR8 ;  /* 0x0000000800042c82 */ /* 0x000fe20008000000 */
[----:B------:R-:W-:Y:S01]  /*0c50*/  @UP2 UMOV UR5, URZ ;  /* 0x0000003f00052c82 */ /* 0x000fe20008000000 */
[----:B------:R-:W-:Y:S01]  /*0c60*/  @!UP2 ULDC UR16, c[0x0][0xc] ;  /* 0x000003000010aab9 */ /* 0x000fe20000000800 */
[----:B------:R-:W-:Y:S01]  /*0c70*/  @UP2 UIMAD.WIDE.U32 UR12, UR15, UR12, UR4 ;  /* 0x0000000c0f0c22a5 */ /* 0x000fe2000f8e0004 */
[----:B------:R-:W-:Y:S02]  /*0c80*/  ULDC UR10, c[0x0][0xc] ;  /* 0x00000300000a7ab9 */ /* 0x000fe40000000800 */
[----:B------:R-:W-:Y:S01]  /*0c90*/  @UP2 UMOV UR4, URZ ;  /* 0x0000003f00042c82 */ /* 0x000fe20008000000 */
[----:B------:R-:W-:Y:S01]  /*0ca0*/  UMOV UR5, URZ ;  /* 0x0000003f00057c82 */ /* 0x000fe20008000000 */
[----:B------:R-:W-:Y:S01]  /*0cb0*/  @UP2 UIADD3 UR18, UR13, UR4, URZ ;  /* 0x000000040d122290 */ /* 0x000fe2000fffe03f */
[----:B------:R-:W-:-:S02]  /*0cc0*/  ULDC UR11, c[0x0][0x10] ;  /* 0x00000400000b7ab9 */ /* 0x000fc40000000800 */
[----:B------:R-:W-:Y:S01]  /*0cd0*/  UMOV UR4, UR15 ;  /* 0x0000000f00047c82 */ /* 0x000fe20008000000 */
[----:B------:R-:W-:Y:S02]  /*0ce0*/  UIMAD.WIDE.U32 UR10, UR10, UR11, URZ ;  /* 0x0000000b0a0a72a5 */ /* 0x000fe4000f8e003f */
[----:B------:R-:W-:Y:S01]  /*0cf0*/  @!UP2 UIMAD.WIDE.U32 UR4, UR8, UR16, UR4 ;  /* 0x000000100804a2a5 */ /* 0x000fe2000f8e0004 */
[----:B------:R-:W-:Y:S02]  /*0d00*/  ULDC UR13, c[0x0][0x14] ;  /* 0x00000500000d7ab9 */ /* 0x000fe40000000800 */
[----:B------:R-:W-:Y:S02]  /*0d10*/  UIMAD.WIDE.U32 UR52, UR10, UR13, URZ ;  /* 0x0000000d0a3472a5 */ /* 0x000fe4000f8e003f */
[----:B------:R-:W-:Y:S02]  /*0d20*/  UIMAD UR39, UR11, UR13, URZ ;  /* 0x0000000d0b2772a4 */ /* 0x000fe4000f8e023f */
[----:B------:R-:W-:Y:S01]  /*0d30*/  @!UP2 UMOV UR12, UR4 ;  /* 0x00000004000cac82 */ /* 0x000fe20008000000 */
[----:B------:R-:W-:Y:S01]  /*0d40*/  @!UP2 UMOV UR18, UR5 ;  /* 0x000000050012ac82 */ /* 0x000fe20008000000 */
[----:B------:R-:W-:-:S02]  /*0d50*/  UIADD3 UR39, UR53, UR39, URZ ;  /* 0x0000002735277290 */ /* 0x000fc4000fffe03f */
[----:B------:R-:W-:-:S04]  /*0d60*/  UIADD3 UR4, UP1, UR12, UR52, URZ ;  /* 0x000000340c047290 */ /* 0x000fc8000ff3e03f */
[----:B------:R-:W-:Y:S02]  /*0d70*/  UIADD3.X UR5, UR18, UR39, URZ, UP1, !UPT ;  /* 0x0000002712057290 */ /* 0x000fe40008ffe43f */
[----:B------:R-:W-:Y:S02]  /*0d80*/  USEL UR4, UR4, UR12, !UP0 ;  /* 0x0000000c04047287 */ /* 0x000fe4000c000000 */
[----:B------:R-:W-:-:S04]  /*0d90*/  USEL UR5, UR5, UR18, !UP0 ;  /* 0x0000001205057287 */ /* 0x000fc8000c000000 */
[----:B0-----:R-:W-:Y:S01]  /*0da0*/  ISETP.LE.U32.AND P0, PT, R6, UR4, PT ;  /* 0x0000000406007c0c */ /* 0x001fe2000bf03070 */
[----:B------:R-:W-:Y:S02]  /*0db0*/  IMAD.U32 R16, RZ, RZ, UR4 ;  /* 0x00000004ff107e24 */ /* 0x000fe4000f8e00ff */
[----:B------:R-:W-:Y:S02]  /*0dc0*/  IMAD.U32 R0, RZ, RZ, UR5 ;  /* 0x00000005ff007e24 */ /* 0x000fe4000f8e00ff */
[----:B------:R-:W-:-:S03]  /*0dd0*/  IMAD.U32 R17, RZ, RZ, UR5 ;  /* 0x00000005ff117e24 */ /* 0x000fc6000f8e00ff */
[----:B------:R-:W-:Y:S02]  /*0de0*/  ISETP.GE.U32.AND.EX P0, PT, R0, R7, PT, P0 ;  /* 0x000000070000720c */ /* 0x000fe40003f06100 */
[----:B------:R-:W-:-:S11]  /*0df0*/  PRMT R0, RZ, 0x7610, R0 ;  /* 0x00007610ff007816 */ /* 0x000fd60000000000 */
[----:B------:R-:W-:Y:S05]  /*0e00*/  @P0 BRA `(.L_x_11) ;  /* 0x0000000400500947 */ /* 0x000fea0003800000 */
[----:B------:R-:W-:Y:S01]  /*0e10*/  ULDC.64 UR18, c[0x0][0x628] ;  /* 0x00018a0000127ab9 */ /* 0x000fe20000000a00 */
[C---:B------:R-:W-:Y:S01]  /*0e20*/  R2UR UR20, R16.reuse ;  /* 0x00000000101472ca */ /* 0x040fe200000e0000 */
[----:B------:R-:W-:Y:S01]  /*0e30*/  ULDC UR16, c[0x0][0x630] ;  /* 0x00018c0000107ab9 */ /* 0x000fe20000000800 */
[----:B------:R-:W-:Y:S02]  /*0e40*/  ISETP.NE.U32.AND P0, PT, RZ, UR18, PT ;  /* 0x00000012ff007c0c */ /* 0x000fe4000bf05070 */
[----:B------:R-:W-:Y:S02]  /*0e50*/  R2UR UR4, R16 ;  /* 0x00000000100472ca */ /* 0x000fe400000e0000 */
[----:B------:R-:W-:Y:S02]  /*0e60*/  ISETP.NE.AND.EX P0, PT, RZ, UR19, PT, P0 ;  /* 0x00000013ff007c0c */ /* 0x000fe4000bf05300 */
[----:B------:R-:W-:-:S11]  /*0e70*/  R2UR UR5, R17 ;  /* 0x00000000110572ca */ /* 0x000fd600000e0000 */
[----:B------:R-:W-:Y:S05]  /*0e80*/  @!P0 BRA `(.L_x_12) ;  /* 0x0000000000308947 */ /* 0x000fea0003800000 */
[----:B------:R-:W-:Y:S01]  /*0e90*/  R2UR UR4, R16 ;  /* 0x00000000100472ca */ /* 0x000fe200000e0000 */
[----:B------:R-:W-:Y:S01]  /*0ea0*/  ULDC UR12, c[0x0][0x634] ;  /* 0x00018d00000c7ab9 */ /* 0x000fe20000000800 */
[----:B------:R-:W-:-:S11]  /*0eb0*/  R2UR UR15, R17 ;  /* 0x00000000110f72ca */ /* 0x000fd600000e0000 */
[----:B------:R-:W-:-:S04]  /*0ec0*/  UIADD3 UR12, UP1, UR4, UR12, URZ ;  /* 0x0000000c040c7290 */ /* 0x000fc8000ff3e03f */
[----:B------:R-:W-:-:S04]  /*0ed0*/  UIADD3.X UR15, URZ, UR15, URZ, UP1, !UPT ;  /* 0x0000000f3f0f7290 */ /* 0x000fc80008ffe43f */
[----:B------:R-:W-:-:S04]  /*0ee0*/  UIMAD.WIDE.U32 UR4, UR15, UR18, URZ ;  /* 0x000000120f0472a5 */ /* 0x000fc8000f8e003f */
[----:B------:R-:W-:Y:S02]  /*0ef0*/  UIMAD.WIDE.U32 UR10, UP1, UR12, UR19, UR4 ;  /* 0x000000130c0a72a5 */ /* 0x000fe4000f820004 */
[----:B------:R-:W-:Y:S02]  /*0f00*/  UIMAD.WIDE.U32 UR4, UR12, UR18, URZ ;  /* 0x000000120c0472a5 */ /* 0x000fe4000f8e003f */
[----:B------:R-:W-:Y:S02]  /*0f10*/  UIADD3.X UR13, URZ, URZ, URZ, UP1, !UPT ;  /* 0x0000003f3f0d7290 */ /* 0x000fe40008ffe43f */
[----:B------:R-:W-:Y:S01]  /*0f20*/  UIADD3 URZ, UP1, UR5, UR10, URZ ;  /* 0x0000000a053f7290 */ /* 0x000fe2000ff3e03f */
[----:B------:R-:W-:-:S03]  /*0f30*/  UMOV UR12, UR11 ;  /* 0x0000000b000c7c82 */ /* 0x000fc60008000000 */
[----:B------:R-:W-:-:S12]  /*0f40*/  UIMAD.WIDE.U32.X UR4, UR15, UR19, UR12, UP1 ;  /* 0x000000130f0472a5 */ /* 0x000fd800088e040c */
.L_x_12:
[----:B------:R-:W-:Y:S01]  /*0f50*/  USHF.R.U64 UR4, UR4, UR16, UR5 ;  /* 0x0000001004047299 */ /* 0x000fe20008001205 */
[----:B------:R-:W-:Y:S01]  /*0f60*/  R2UR UR11, R17 ;  /* 0x00000000110b72ca */ /* 0x000fe200000e0000 */
[----:B------:R-:W-:Y:S02]  /*0f70*/  USHF.R.U32.HI UR5, URZ, UR16, UR5 ;  /* 0x000000103f057299 */ /* 0x000fe40008011605 */
[----:B------:R-:W-:Y:S01]  /*0f80*/  UIADD3 UR12, UP1, URZ, -UR4, URZ ;  /* 0x800000043f0c7290 */ /* 0x000fe2000ff3e03f */
[----:B------:R-:W-:Y:S01]  /*0f90*/  ULDC.64 UR18, c[0x0][0x620] ;  /* 0x0001880000127ab9 */ /* 0x000fe20000000a00 */
[----:B------:R-:W-:Y:S02]  /*0fa0*/  UISETP.NE.AND UP2, UPT, UR38, URZ, UPT ;  /* 0x0000003f2600728c */ /* 0x000fe4000bf45270 */
[----:B------:R-:W-:Y:S01]  /*0fb0*/  UIADD3.X UR5, URZ, ~UR5, URZ, UP1, !UPT ;  /* 0x800000053f057290 */ /* 0x000fe20008ffe43f */
[----:B------:R-:W-:Y:S01]  /*0fc0*/  UMOV UR10, UR20 ;  /* 0x00000014000a7c82 */ /* 0x000fe20008000000 */
[----:B------:R-:W-:-:S02]  /*0fd0*/  ULDC UR13, c[0x0][0x618] ;  /* 0x00018600000d7ab9 */ /* 0x000fc40000000800 */
[----:B------:R-:W-:Y:S02]  /*0fe0*/  UIMAD UR5, UR5, UR18, URZ ;  /* 0x00000012050572a4 */ /* 0x000fe4000f8e023f */
[----:B------:R-:W-:Y:S02]  /*0ff0*/  UIMAD.WIDE.U32 UR10, UR12, UR18, UR10 ;  /* 0x000000120c0a72a5 */ /* 0x000fe4000f8e000a */
[----:B------:R-:W-:Y:S02]  /*1000*/  UIMAD UR12, UR12, UR19, UR5 ;  /* 0x000000130c0c72a4 */ /* 0x000fe4000f8e0205 */
[----:B------:R-:W-:Y:S02]  /*1010*/  @UP2 UIMAD UR7, UR17, UR9, UR8 ;  /* 0x00000009110722a4 */ /* 0x000fe4000f8e0208 */
[----:B------:R-:W-:Y:S01]  /*1020*/  UIADD3 UR11, UR11, UR12, URZ ;  /* 0x0000000c0b0b7290 */ /* 0x000fe2000fffe03f */
[----:B------:R-:W-:Y:S01]  /*1030*/  ULDC.64 UR8, c[0x0][0x640] ;  /* 0x0001900000087ab9 */ /* 0x000fe20000000a00 */
[----:B------:R-:W-:-:S02]  /*1040*/  ULDC UR15, c[0x0][0x608] ;  /* 0x00018200000f7ab9 */ /* 0x000fc40000000800 */
[----:B------:R-:W-:Y:S01]  /*1050*/  USHF.R.U64 UR20, UR10, UR13, UR11 ;  /* 0x0000000d0a147299 */ /* 0x000fe2000800120b */
[----:B------:R-:W-:Y:S01]  /*1060*/  ISETP.NE.U32.AND P0, PT, RZ, UR8, PT ;  /* 0x00000008ff007c0c */ /* 0x000fe2000bf05070 */
[----:B------:R-:W-:Y:S01]  /*1070*/  USHF.R.U32.HI UR11, URZ, UR13, UR11 ;  /* 0x0000000d3f0b7299 */ /* 0x000fe2000801160b */
[----:B------:R-:W-:Y:S02]  /*1080*/  ULDC UR21, c[0x0][0x658] ;  /* 0x0001960000157ab9 */ /* 0x000fe40000000800 */
[----:B------:R-:W-:Y:S01]  /*1090*/  ISETP.NE.AND.EX P0, PT, RZ, UR9, PT, P0 ;  /* 0x00000009ff007c0c */ /* 0x000fe2000bf05300 */
[----:B------:R-:W-:Y:S02]  /*10a0*/  USHF.R.U64 UR25, UR20, UR15, UR11 ;  /* 0x0000000f14197299 */ /* 0x000fe4000800120b */
[----:B------:R-:W-:Y:S01]  /*10b0*/  USHF.R.U32.HI UR11, URZ, UR15, UR11 ;  /* 0x0000000f3f0b7299 */ /* 0x000fe2000801160b */
[----:B------:R-:W-:Y:S01]  /*10c0*/  UMOV UR10, 0xffffffff ;  /* 0xffffffff000a7882 */ /* 0x000fe20000000000 */
[----:B------:R-:W-:Y:S01]  /*10d0*/  ULDC UR5, c[0x0][0x600] ;  /* 0x0001800000057ab9 */ /* 0x000fe20000000800 */
[----:B------:R-:W-:-:S02]  /*10e0*/  USHF.L.U32 UR10, UR10, UR21, URZ ;  /* 0x000000150a0a7299 */ /* 0x000fc4000800063f */
[----:B------:R-:W-:Y:S02]  /*10f0*/  USHF.R.U64 UR26, UR25, UR21, UR11 ;  /* 0x00000015191a7299 */ /* 0x000fe4000800120b */
[----:B------:R-:W-:Y:S02]  /*1100*/  ULOP3.LUT UR15, URZ, UR10, URZ, 0x33, !UPT ;  /* 0x0000000a3f0f7292 */ /* 0x000fe4000f8e333f */
[----:B------:R-:W-:Y:S02]  /*1110*/  UIADD3 UR19, UR5, -0x1, URZ ;  /* 0xffffffff05137890 */ /* 0x000fe4000fffe03f */
[----:B------:R-:W-:Y:S01]  /*1120*/  USHF.R.U32.HI UR11, URZ, UR21, UR11 ;  /* 0x000000153f0b7299 */ /* 0x000fe2000801160b */
[----:B------:R-:W-:Y:S01]  /*1130*/  ULDC UR22, c[0x0][0x648] ;  /* 0x0001920000167ab9 */ /* 0x000fe20000000800 */
[----:B------:R-:W-:Y:S01]  /*1140*/  ULDC UR23, c[0x0][0x638] ;  /* 0x00018e0000177ab9 */ /* 0x000fe20000000800 */
[----:B------:R-:W-:Y:S01]  /*1150*/  UMOV UR24, 0x1 ;  /* 0x0000000100187882 */ /* 0x000fe20000000000 */
[----:B------:R-:W-:Y:S01]  /*1160*/  UMOV UR10, UR26 ;  /* 0x0000001a000a7c82 */ /* 0x000fe20008000000 */
[----:B------:R-:W-:Y:S07]  /*1170*/  @!P0 BRA `(.L_x_13) ;  /* 0x0000000000308947 */ /* 0x000fee0003800000 */
[----:B------:R-:W-:Y:S02]  /*1180*/  ULDC UR16, c[0x0][0x64c] ;  /* 0x0001930000107ab9 */ /* 0x000fe40000000800 */
        /* <DEDUP_REMOVED lines=8> */
[----:B------:R-:W-:-:S07]  /*1210*/  UIMAD.WIDE.U32.X UR8, UR18, UR9, UR16, UP1 ;  /* 0x00000009120872a5 */ /* 0x000fce00088e0410 */
[----:B------:R-:W-:Y:S01]  /*1220*/  UMOV UR10, UR8 ;  /* 0x00000008000a7c82 */ /* 0x000fe20008000000 */
[----:B------:R-:W-:-:S05]  /*1230*/  UMOV UR11, UR9 ;  /* 0x00000009000b7c82 */ /* 0x000fca0008000000 */
.L_x_13:
[----:B------:R-:W-:Y:S01]  /*1240*/  USHF.R.U64 UR9, UR10, UR22, UR11 ;  /* 0x000000160a097299 */ /* 0x000fe2000800120b */
[----:B------:R-:W-:Y:S01]  /*1250*/  IMAD.MOV.U32 R0, RZ, RZ, 0x1 ;  /* 0x00000001ff007424 */ /* 0x000fe200078e00ff */
[----:B------:R-:W-:Y:S01]  /*1260*/  USHF.L.U32 UR8, UR24, UR21, URZ ;  /* 0x0000001518087299 */ /* 0x000fe2000800063f */
[----:B------:R-:W-:Y:S01]  /*1270*/  IMAD.U32 R19, RZ, RZ, UR4 ;  /* 0x00000004ff137e24 */ /* 0x000fe2000f8e00ff */
[----:B------:R-:W-:Y:S02]  /*1280*/  ULOP3.LUT UR15, UR25, UR15, URZ, 0xc0, !UPT ;  /* 0x0000000f190f7292 */ /* 0x000fe4000f8ec03f */
[----:B------:R-:W-:Y:S02]  /*1290*/  UIADD3 UR10, -UR9, URZ, URZ ;  /* 0x0000003f090a7290 */ /* 0x000fe4000fffe13f */
[----:B------:R-:W-:Y:S02]  /*12a0*/  UIMAD UR15, UR8, UR9, UR15 ;  /* 0x00000009080f72a4 */ /* 0x000fe4000f8e020f */
[----:B------:R-:W-:-:S02]  /*12b0*/  ULOP3.LUT UR19, UR20, UR19, URZ, 0xc0, !UPT ;  /* 0x0000001314137292 */ /* 0x000fc4000f8ec03f */
[----:B------:R-:W-:Y:S01]  /*12c0*/  UIMAD UR8, UR10, UR23, UR26 ;  /* 0x000000170a0872a4 */ /* 0x000fe2000f8e021a */
[----:B------:R-:W-:Y:S01]  /*12d0*/  ULDC UR9, c[0x0][0x610] ;  /* 0x0001840000097ab9 */ /* 0x000fe20000000800 */
[----:B------:R-:W-:Y:S02]  /*12e0*/  UISETP.NE.AND UP1, UPT, UR38, URZ, UPT ;  /* 0x0000003f2600728c */ /* 0x000fe4000bf25270 */
[----:B------:R-:W-:Y:S02]  /*12f0*/  UIMAD UR7, UR15, UR9, UR7 ;  /* 0x000000090f0772a4 */ /* 0x000fe4000f8e0207 */
[----:B------:R-:W-:-:S04]  /*1300*/  UIMAD UR8, UR8, UR5, UR19 ;  /* 0x00000005080872a4 */ /* 0x000fc8000f8e0213 */
[----:B------:R-:W-:Y:S02]  /*1310*/  USEL UR5, UR8, UR7, !UP1 ;  /* 0x0000000708057287 */ /* 0x000fe4000c800000 */
[----:B------:R-:W-:-:S04]  /*1320*/  USEL UR7, UR7, UR8, !UP1 ;  /* 0x0000000807077287 */ /* 0x000fc8000c800000 */
[----:B------:R-:W-:Y:S02]  /*1330*/  IMAD.U32 R2, RZ, RZ, UR5 ;  /* 0x00000005ff027e24 */ /* 0x000fe4000f8e00ff */
[----:B------:R-:W-:-:S07]  /*1340*/  IMAD.U32 R18, RZ, RZ, UR7 ;  /* 0x00000007ff127e24 */ /* 0x000fce000f8e00ff */
.L_x_11:
[----:B------:R-:W-:Y:S05]  /*1350*/  @!P2 BRA `(.L_x_14) ;  /* 0x00000000000ca947 */ /* 0x000fea0003800000 */
[----:B------:R-:W-:Y:S01]  /*1360*/  UCGABAR_WAIT ;  /* 0x0000000000007dc7 */ /* 0x000fe20008000000 */
[----:B------:R-:W-:Y:S01]  /*1370*/  CCTL.IVALL ;  /* 0x00000000ff00798f */ /* 0x000fe20002000000 */
[----:B------:R-:W-:Y:S05]  /*1380*/  BRA `(.L_x_15) ;  /* 0x0000000000047947 */ /* 0x000fea0003800000 */
.L_x_14:
[----:B------:R-:W-:Y:S06]  /*1390*/  BAR.SYNC.DEFER_BLOCKING 0x0 ;  /* 0x0000000000007b1d */ /* 0x000fec0000010000 */
.L_x_15:
[----:B------:R-:W-:Y:S02]  /*13a0*/  ULDC UR4, c[0x0][0x28c] ;  /* 0x0000a30000047ab9 */ /* 0x000fe40000000800 */
[----:B------:R-:W-:-:S04]  /*13b0*/  UIADD3 UR4, UR4, 0x7f, URZ ;  /* 0x0000007f04047890 */ /* 0x000fc8000fffe03f */
[----:B------:R-:W-:-:S04]  /*13c0*/  USHF.R.S32.HI UR5, URZ, 0x1f, UR4 ;  /* 0x0000001f3f057899 */ /* 0x000fc80008011404 */
[----:B------:R-:W-:-:S04]  /*13d0*/  ULEA.HI UR5, UR5, UR4, URZ, 0x7 ;  /* 0x0000000405057291 */ /* 0x000fc8000f8f383f */
[----:B------:R-:W-:Y:S01]  /*13e0*/  USHF.R.S32.HI UR37, URZ, 0x7, UR5 ;  /* 0x000000073f257899 */ /* 0x000fe20008011405 */
[----:B------:R-:W-:Y:S11]  /*13f0*/  @!P3 BRA `(.L_x_16) ;  /* 0x000000580094b947 */ /* 0x000ff60003800000 */
[----:B------:R-:W-:-:S06]  /*1400*/  UISETP.GT.U32.AND UP1, UPT, UR14, 0x1, UPT ;  /* 0x000000010e00788c */ /* 0x000fcc000bf24070 */
[----:B------:R-:W-:-:S13]  /*1410*/  PLOP3.LUT P0, PT, PT, PT, UP1, 0x80, 0x0 ;  /* 0x000000000000781c */ /* 0x000fda0003f0f018 */
[----:B------:R-:W-:Y:S05]  /*1420*/  @P0 EXIT ;  /* 0x000000000000094d */ /* 0x000fea0003800000 */
.L_x_17:
[----:B------:R-:W-:-:S08]  /*1430*/  NOP ;  /* 0x0000000000007918 */ /* 0x000fd00000000000 */
[----:B------:R-:W0:Y:S02]  /*1440*/  USETMAXREG.TRY_ALLOC.CTAPOOL UP1, 0xe8 ;  /* 0x000000e8000079c8 */ /* 0x000e240008020600 */
[----:B0-----:R-:W-:-:S13]  /*1450*/  PLOP3.LUT P0, PT, PT, PT, UP1, 0x80, 0x0 ;  /* 0x000000000000781c */ /* 0x001fda0003f0f018 */
[----:B------:R-:W-:Y:S05]  /*1460*/  @!P0 BRA `(.L_x_17) ;  /* 0xfffffffc00f08947 */ /* 0x000fea000383ffff */
[----:B------:R-:W-:-:S13]  /*1470*/  LOP3.LUT P0, RZ, R0, 0xff, RZ, 0xc0, !PT ;  /* 0x000000ff00ff7812 */ /* 0x000fda000780c0ff */
[----:B------:R-:W-:Y:S05]  /*1480*/  @!P0 EXIT ;  /* 0x000000000000894d */ /* 0x000fea0003800000 */
[----:B------:R-:W0:Y:S01]  /*1490*/  S2UR UR5, SR_CgaCtaId ;  /* 0x00000000000579c3 */ /* 0x000e220000008800 */
[CC--:B------:R-:W-:Y:S01]  /*14a0*/  LEA.HI R0, R9.reuse, R4.reuse, RZ, 0x2 ;  /* 0x0000000409007211 */ /* 0x0c0fe200078f10ff */
[----:B------:R-:W-:Y:S01]  /*14b0*/  UMOV UR42, 0x400 ;  /* 0x00000400002a7882 */ /* 0x000fe20000000000 */
[----:B------:R-:W-:Y:S01]  /*14c0*/  LEA.HI R9, R9, R4, RZ, 0x5 ;  /* 0x0000000409097211 */ /* 0x000fe200078f28ff */
[----:B------:R-:W-:Y:S01]  /*14d0*/  USHF.R.U32.HI UR4, URZ, 0x2, UR37 ;  /* 0x000000023f047899 */ /* 0x000fe20008011625 */
[--C-:B------:R-:W-:Y:S01]  /*14e0*/  SHF.R.S32.HI R90, RZ, 0x2, R0.reuse ;  /* 0x00000002ff5a7819 */ /* 0x100fe20000011400 */
[----:B------:R-:W-:Y:S01]  /*14f0*/  ULOP3.LUT UR45, UR37, 0x3, URZ, 0xc0, !UPT ;  /* 0x00000003252d7892 */ /* 0x000fe2000f8ec03f */
[----:B------:R-:W-:Y:S01]  /*1500*/  SHF.R.S32.HI R3, RZ, 0x1f, R0 ;  /* 0x0000001fff037819 */ /* 0x000fe20000011400 */
[----:B------:R-:W2:Y:S01]  /*1510*/  LDC.64 R94, c[0x0][0x5c8] ;  /* 0x00017200ff5e7b82 */ /* 0x000ea20000000a00 */
[----:B------:R-:W-:Y:S01]  /*1520*/  SHF.R.S32.HI R9, RZ, 0x5, R9 ;  /* 0x00000005ff097819 */ /* 0x000fe20000011409 */
[----:B------:R-:W-:Y:S01]  /*1530*/  UISETP.LT.AND UP1, UPT, UR37, 0x1, UPT ;  /* 0x000000012500788c */ /* 0x000fe2000bf21270 */
[----:B------:R-:W-:Y:S01]  /*1540*/  LEA.HI R3, R3, R90, RZ, 0x3 ;  /* 0x0000005a03037211 */ /* 0x000fe200078f18ff */
[----:B------:R-:W-:Y:S01]  /*1550*/  ULOP3.LUT UR4, UR4, 0x1, URZ, 0xc0, !UPT ;  /* 0x0000000104047892 */ /* 0x000fe2000f8ec03f */
[----:B------:R-:W-:-:S02]  /*1560*/  ULDC UR44, c[0x0][0x658] ;  /* 0x00019600002c7ab9 */ /* 0x000fc40000000800 */
[----:B------:R-:W-:Y:S01]  /*1570*/  LOP3.LUT R3, R3, 0xfffffff8, RZ, 0xc0, !PT ;  /* 0xfffffff803037812 */ /* 0x000fe200078ec0ff */
[----:B------:R-:W1:Y:S01]  /*1580*/  LDC R6, c[0x0][0x288] ;  /* 0x0000a200ff067b82 */ /* 0x000e620000000800 */
[----:B------:R-:W-:Y:S01]  /*1590*/  UMOV UR6, 0xffffffff ;  /* 0xffffffff00067882 */ /* 0x000fe20000000000 */
[----:B------:R-:W-:Y:S01]  /*15a0*/  ULDC UR8, c[0x0][0x284] ;  /* 0x0000a10000087ab9 */ /* 0x000fe20000000800 */
[----:B------:R-:W-:Y:S01]  /*15b0*/  USEL UR45, UR45, URZ, !UP0 ;  /* 0x0000003f2d2d7287 */ /* 0x000fe2000c000000 */
[----:B------:R-:W-:Y:S01]  /*15c0*/  IMAD.IADD R90, R90, 0x1, -R3 ;  /* 0x000000015a5a7824 */ /* 0x000fe200078e0a03 */
[----:B------:R-:W-:Y:S01]  /*15d0*/  LOP3.LUT R3, R0, 0xfffffffc, RZ, 0xc0, !PT ;  /* 0xfffffffc00037812 */ /* 0x000fe200078ec0ff */
[----:B------:R-:W-:Y:S01]  /*15e0*/  VIADD R0, R5, 0xffffffff ;  /* 0xffffffff05007836 */ /* 0x000fe20000000000 */
[----:B------:R-:W-:Y:S01]  /*15f0*/  USEL UR46, UR37, 0x1, UP1 ;  /* 0x00000001252e7887 */ /* 0x000fe20008800000 */
[--C-:B------:R-:W-:Y:S01]  /*1600*/  IMAD R98, R9, -0x10, -R90.reuse ;  /* 0xfffffff009627824 */ /* 0x100fe200078e0a5a */
[----:B0-----:R-:W-:Y:S01]  /*1610*/  ULEA UR42, UR5, UR42, 0x18 ;  /* 0x0000002a052a7291 */ /* 0x001fe2000f8ec03f */
[----:B------:R-:W-:Y:S01]  /*1620*/  IMAD.IADD R3, R4, 0x1, -R3 ;  /* 0x0000000104037824 */ /* 0x000fe200078e0a03 */
[C---:B------:R-:W-:Y:S01]  /*1630*/  ISETP.NE.AND P0, PT, R0.reuse, RZ, PT ;  /* 0x000000ff0000720c */ /* 0x040fe20003f05270 */
[----:B------:R-:W-:Y:S01]  /*1640*/  IMAD.SHL.U32 R0, R0, 0x8, RZ ;  /* 0x0000000800007824 */ /* 0x000fe200078e00ff */
[----:B------:R-:W-:Y:S01]  /*1650*/  UIADD3 UR50, UR42, 0x50, URZ ;  /* 0x000000502a327890 */ /* 0x000fe2000fffe03f */
[--C-:B------:R-:W-:Y:S01]  /*1660*/  SHF.R.S32.HI R91, RZ, 0x1f, R90.reuse ;  /* 0x0000001fff5b7819 */ /* 0x100fe2000001145a */
[----:B------:R-:W-:Y:S01]  /*1670*/  IMAD.SHL.U32 R92, R3, 0x2, RZ ;  /* 0x00000002035c7824 */ /* 0x000fe200078e00ff */
[----:B------:R-:W-:Y:S01]  /*1680*/  USHF.L.U32 UR6, UR6, UR44, URZ ;  /* 0x0000002c06067299 */ /* 0x000fe2000800063f */
[----:B------:R-:W-:Y:S01]  /*1690*/  LOP3.LUT R0, R0, 0x8, RZ, 0xc0, !PT ;  /* 0x0000000800007812 */ /* 0x000fe200078ec0ff */
[----:B------:R-:W-:Y:S01]  /*16a0*/  UISETP.EQ.U32.AND UP0, UPT, UR4, 0x1, !UP0 ;  /* 0x000000010400788c */ /* 0x000fe2000c702070 */
[C---:B--2---:R-:W-:Y:S01]  /*16b0*/  SHF.L.U64.HI R89, R94.reuse, 0x3, R95 ;  /* 0x000000035e597819 */ /* 0x044fe2000001025f */
[----:B------:R-:W-:Y:S01]  /*16c0*/  IMAD.WIDE R90, R9, 0x10, R90 ;  /* 0x00000010095a7825 */ /* 0x000fe200078e025a */
[----:B------:R-:W-:Y:S01]  /*16d0*/  SEL R100, RZ, 0x1, P0 ;  /* 0x00000001ff647807 */ /* 0x000fe20000000000 */
[----:B------:R-:W-:Y:S01]  /*16e0*/  ULDC UR43, c[0x0][0x600] ;  /* 0x00018000002b7ab9 */ /* 0x000fe20000000800 */
[----:B------:R-:W-:Y:S01]  /*16f0*/  LEA R96, R5, UR50, 0x3 ;  /* 0x0000003205607c11 */ /* 0x000fe2000f8e18ff */
[----:B------:R-:W-:Y:S01]  /*1700*/  IMAD.SHL.U32 R94, R94, 0x8, RZ ;  /* 0x000000085e5e7824 */ /* 0x000fe200078e00ff */
[C---:B------:R-:W-:Y:S01]  /*1710*/  LOP3.LUT R101, R0.reuse, 0x8, RZ, 0x3c, !PT ;  /* 0x0000000800657812 */ /* 0x040fe200078e3cff */
[----:B-1----:R-:W-:Y:S01]  /*1720*/  IMAD R95, R3, -0x2, R6 ;  /* 0xfffffffe035f7824 */ /* 0x002fe200078e0206 */
[----:B------:R-:W-:Y:S01]  /*1730*/  LOP3.LUT R97, R0, 0x18, RZ, 0x3c, !PT ;  /* 0x0000001800617812 */ /* 0x000fe200078e3cff */
[----:B------:R-:W-:Y:S01]  /*1740*/  VIADD R98, R98, UR8 ;  /* 0x0000000862627c36 */ /* 0x000fe20008000000 */
[----:B------:R-:W-:Y:S01]  /*1750*/  SHF.R.S32.HI R93, RZ, 0x1f, R92 ;  /* 0x0000001fff5d7819 */ /* 0x000fe2000001145c */
[----:B------:R-:W-:Y:S01]  /*1760*/  UMOV UR7, 0x1 ;  /* 0x0000000100077882 */ /* 0x000fe20000000000 */
[----:B------:R-:W-:-:S02]  /*1770*/  ULOP3.LUT UR49, UR40, 0x1, URZ, 0xfc, !UPT ;  /* 0x0000000128317892 */ /* 0x000fc4000f8efc3f */
[----:B------:R-:W-:Y:S02]  /*1780*/  USHF.L.U32 UR36, UR37, 0x1, URZ ;  /* 0x0000000125247899 */ /* 0x000fe4000800063f */
[----:B------:R-:W-:Y:S02]  /*1790*/  USHF.L.U64.HI UR41, UR52, 0x1, UR39 ;  /* 0x0000000134297899 */ /* 0x000fe40008010227 */
[----:B------:R-:W-:Y:S02]  /*17a0*/  UIADD3 UR43, UR43, -0x1, URZ ;  /* 0xffffffff2b2b7890 */ /* 0x000fe4000fffe03f */
[----:B------:R-:W-:Y:S02]  /*17b0*/  USHF.L.U32 UR44, UR7, UR44, URZ ;  /* 0x0000002c072c7299 */ /* 0x000fe4000800063f */
[----:B------:R-:W-:Y:S02]  /*17c0*/  UIADD3 UR46, -UR46, UR37, URZ ;  /* 0x000000252e2e7290 */ /* 0x000fe4000fffe13f */
[----:B------:R-:W-:-:S02]  /*17d0*/  ULOP3.LUT UR47, URZ, UR6, URZ, 0x33, !UPT ;  /* 0x000000063f2f7292 */ /* 0x000fc4000f8e333f */
[----:B------:R-:W-:-:S12]  /*17e0*/  USEL UR48, URZ, 0x1, !UP0 ;  /* 0x000000013f307887 */ /* 0x000fd8000c000000 */
.L_x_165:
[----:B------:R-:W-:-:S04]  /*17f0*/  SHF.L.U32 R3, R100, 0x1f, RZ ;  /* 0x0000001f64037819 */ /* 0x000fc800000006ff */
[----:B------:R-:W0:Y:S02]  /*1800*/  SYNCS.PHASECHK.TRANS64.TRYWAIT P0, [R96+URZ+-0x8], R3 ;  /* 0xfffff803600075a7 */ /* 0x000e24000800017f */
[----:B012345:R-:W-:Y:S05]  /*1810*/  @!P0 BRA `(.L_x_18) ;  /* 0x0000006400d08947 */ /* 0x03ffea0003800000 */
.L_x_187:
[----:B------:R-:W-:Y:S02]  /*1820*/  ULDC UR4, c[0x0][0x28c] ;  /* 0x0000a30000047ab9 */ /* 0x000fe40000000800 */
[----:B------:R-:W-:-:S13]  /*1830*/  ISETP.LT.AND P0, PT, RZ, UR4, PT ;  /* 0x00000004ff007c0c */ /* 0x000fda000bf01270 */
[----:B------:R-:W-:Y:S05]  /*1840*/  @P0 BRA `(.L_x_19) ;  /* 0x0000000000400947 */ /* 0x000fea0003800000 */
[----:B------:R-:W-:Y:S01]  /*1850*/  MOV R0, 0x0 ;  /* 0x0000000000007802 */ /* 0x000fe20000000f00 */
[----:B------:R-:W-:Y:S01]  /*1860*/  ULDC.64 UR4, c[0x4][0x68] ;  /* 0x01001a0000047ab9 */ /* 0x000fe20000000a00 */
[----:B------:R-:W-:Y:S01]  /*1870*/  ULDC.64 UR6, c[0x4][0x8] ;  /* 0x0100020000067ab9 */ /* 0x000fe20000000a00 */
[----:B------:R-:W-:Y:S01]  /*1880*/  IMAD.U32 R4, RZ, RZ, UR4 ;  /* 0x00000004ff047e24 */ /* 0x000fe2000f8e00ff */
[----:B------:R1:W2:Y:S01]  /*1890*/  LDC.64 R14, c[0x4][R0] ;  /* 0x01000000000e7b82 */ /* 0x0002a20000000a00 */
[----:B------:R-:W-:Y:S01]  /*18a0*/  IMAD.U32 R5, RZ, RZ, UR5 ;  /* 0x00000005ff057e24 */ /* 0x000fe2000f8e00ff */
[----:B------:R-:W-:Y:S01]  /*18b0*/  ULDC.64 UR4, c[0x4][0x70] ;  /* 0x01001c0000047ab9 */ /* 0x000fe20000000a00 */
[----:B------:R-:W-:Y:S02]  /*18c0*/  IMAD.U32 R10, RZ, RZ, UR6 ;  /* 0x00000006ff0a7e24 */ /* 0x000fe4000f8e00ff */
[----:B------:R-:W-:Y:S02]  /*18d0*/  IMAD.U32 R6, RZ, RZ, UR4 ;  /* 0x00000004ff067e24 */ /* 0x000fe4000f8e00ff */
[----:B------:R-:W-:-:S02]  /*18e0*/  IMAD.U32 R7, RZ, RZ, UR5 ;  /* 0x00000005ff077e24 */ /* 0x000fc4000f8e00ff */
[----:B------:R-:W-:Y:S02]  /*18f0*/  IMAD.U32 R11, RZ, RZ, UR7 ;  /* 0x00000007ff0b7e24 */ /* 0x000fe4000f8e00ff */
[----:B------:R-:W-:Y:S02]  /*1900*/  IMAD.MOV.U32 R8, RZ, RZ, 0x1e1 ;  /* 0x000001e1ff087424 */ /* 0x000fe400078e00ff */
[----:B------:R-:W-:Y:S02]  /*1910*/  IMAD.MOV.U32 R12, RZ, RZ, 0x1 ;  /* 0x00000001ff0c7424 */ /* 0x000fe400078e00ff */
[----:B-1----:R-:W-:-:S07]  /*1920*/  IMAD.MOV.U32 R13, RZ, RZ, RZ ;  /* 0x000000ffff0d7224 */ /* 0x002fce00078e00ff */
[----:B------:R-:W-:-:S07]  /*1930*/  LEPC R20, `(.L_x_19) ;  /* 0x000000001014794e */ /* 0x000fce0000000000 */
[----:B0-2--5:R-:W-:Y:S05]  /*1940*/  CALL.ABS.NOINC R14 ;  /* 0x000000000e007343 */ /* 0x025fea0003c00000 */
.L_x_19:
[----:B------:R-:W-:-:S05]  /*1950*/  IMAD.U32 R0, RZ, RZ, UR49 ;  /* 0x00000031ff007e24 */ /* 0x000fca000f8e00ff */
[----:B------:R-:W-:-:S13]  /*1960*/  ISETP.NE.AND P0, PT, R0, 0x3, PT ;  /* 0x000000030000780c */ /* 0x000fda0003f05270 */
[----:B------:R-:W-:Y:S05]  /*1970*/  @!P0 BRA `(.L_x_20) ;  /* 0x0000000000048947 */ /* 0x000fea0003800000 */
[----:B------:R-:W-:Y:S01]  /*1980*/  BPT.TRAP 0x1 ;  /* 0x000000040000795c */ /* 0x000fe20000300000 */
.L_x_20:
[----:B0-----:R-:W-:Y:S02]  /*1990*/  IMAD.U32 R3, RZ, RZ, UR45 ;  /* 0x0000002dff037e24 */ /* 0x001fe4000f8e00ff */
[----:B------:R-:W-:-:S03]  /*19a0*/  IMAD.U32 R0, RZ, RZ, UR48 ;  /* 0x00000030ff007e24 */ /* 0x000fc6000f8e00ff */
[----:B------:R-:W-:Y:S02]  /*19b0*/  LEA R3, R3, UR42, 0x3 ;  /* 0x0000002a03037c11 */ /* 0x000fe4000f8e18ff */
[----:B------:R-:W-:-:S04]  /*19c0*/  SHF.L.U32 R0, R0, 0x1f, RZ ;  /* 0x0000001f00007819 */ /* 0x000fc800000006ff */
[----:B------:R0:W1:Y:S01]  /*19d0*/  SYNCS.PHASECHK.TRANS64.TRYWAIT P1, [R3+URZ], R0 ;  /* 0x00000000030075a7 */ /* 0x000062000802017f */
[----:B------:R-:W-:Y:S05]  /*19e0*/  @!P0 BRA `(.L_x_21) ;  /* 0x0000000000048947 */ /* 0x000fea0003800000 */
[----:B------:R-:W-:Y:S01]  /*19f0*/  BPT.TRAP 0x1 ;  /* 0x000000040000795c */ /* 0x000fe20000300000 */
.L_x_21:
[----:B------:R-:W-:-:S05]  /*1a00*/  IMAD.U32 R4, RZ, RZ, UR46 ;  /* 0x0000002eff047e24 */ /* 0x000fca000f8e00ff */
[----:B------:R-:W-:Y:S01]  /*1a10*/  ISETP.GE.AND P2, PT, R4, 0x1, PT ;  /* 0x000000010400780c */ /* 0x000fe20003f46270 */
[----:B-1----:R-:W-:-:S12]  /*1a20*/  @P1 BRA `(.L_x_22) ;  /* 0x0000000000081947 */ /* 0x002fd80003800000 */
[----:B------:R-:W1:Y:S02]  /*1a30*/  SYNCS.PHASECHK.TRANS64.TRYWAIT P1, [R3+URZ], R0 ;  /* 0x00000000030075a7 */ /* 0x000e64000802017f */
[----:B-1----:R-:W-:Y:S05]  /*1a40*/  @!P1 BRA `(.L_x_23) ;  /* 0x0000006400589947 */ /* 0x002fea0003800000 */
.L_x_22:
[----:B------:R-:W-:Y:S05]  /*1a50*/  WARPSYNC.ALL ;  /* 0x0000000000007948 */ /* 0x000fea0003800000 */
[----:B------:R-:W-:Y:S01]  /*1a60*/  UIADD3 UR4, UR42, 0x180, URZ ;  /* 0x000001802a047890 */ /* 0x000fe2000fffe03f */
[----:B------:R-:W-:Y:S01]  /*1a70*/  WARPGROUP.ARRIVE ;  /* 0x00000000000079c5 */ /* 0x000fe20000000000 */
[----:B------:R-:W-:Y:S02]  /*1a80*/  UIADD3 UR5, UR42, 0x10180, URZ ;  /* 0x000101802a057890 */ /* 0x000fe4000fffe03f */
[----:B------:R-:W-:Y:S02]  /*1a90*/  USHF.R.U32.HI UR4, URZ, 0x4, UR4 ;  /* 0x000000043f047899 */ /* 0x000fe40008011604 */
[----:B------:R-:W-:-:S02]  /*1aa0*/  USHF.R.U32.HI UR5, URZ, 0x4, UR5 ;  /* 0x000000043f057899 */ /* 0x000fc40008011605 */
[----:B------:R-:W-:Y:S02]  /*1ab0*/  ULOP3.LUT UR4, UR4, 0x3fff, URZ, 0xc0, !UPT ;  /* 0x00003fff04047892 */ /* 0x000fe4000f8ec03f */
[----:B------:R-:W-:Y:S02]  /*1ac0*/  ULOP3.LUT UR5, UR5, 0x3fff, URZ, 0xc0, !UPT ;  /* 0x00003fff05057892 */ /* 0x000fe4000f8ec03f */
[----:B------:R-:W-:Y:S02]  /*1ad0*/  ULOP3.LUT UR8, UR4, 0x10000, URZ, 0xfc, !UPT ;  /* 0x0001000004087892 */ /* 0x000fe4000f8efc3f */
[----:B------:R-:W-:Y:S02]  /*1ae0*/  ULOP3.LUT UR9, UR5, 0x10000, URZ, 0xfc, !UPT ;  /* 0x0001000005097892 */ /* 0x000fe4000f8efc3f */
[----:B------:R-:W-:Y:S02]  /*1af0*/  ULEA UR11, UR45, UR8, 0xa ;  /* 0x000000082d0b7291 */ /* 0x000fe4000f8e503f */
[----:B------:R-:W-:Y:S01]  /*1b00*/  ULEA UR10, UR45, UR9, 0xb ;  /* 0x000000092d0a7291 */ /* 0x000fe2000f8e583f */
[----:B------:R-:W-:Y:S01]  /*1b10*/  UMOV UR5, 0x40000040 ;  /* 0x4000004000057882 */ /* 0x000fe20000000000 */
[----:B------:R-:W-:-:S03]  /*1b20*/  UMOV UR7, 0x40000040 ;  /* 0x4000004000077882 */ /* 0x000fc60000000000 */
[----:B------:R-:W-:Y:S02]  /*1b30*/  UMOV UR4, UR11 ;  /* 0x0000000b00047c82 */ /* 0x000fe40008000000 */
[----:B------:R-:W-:Y:S02]  /*1b40*/  UMOV UR6, UR10 ;  /* 0x0000000a00067c82 */ /* 0x000fe40008000000 */
[----:B------:R-:W-:Y:S01]  /*1b50*/  HGMMA.64x128x16.F32.BF16 R24, gdesc[UR4], RZ, !UPT, gsb0 ;  /* 0x01e00000041879f0 */ /* 0x000fe2000c0018ff */
[----:B------:R-:W-:Y:S02]  /*1b60*/  UIADD3 UR4, UR11, 0x2, URZ ;  /* 0x000000020b047890 */ /* 0x000fe4000fffe03f */
[----:B------:R-:W-:Y:S01]  /*1b70*/  UIADD3 UR6, UR10, 0x2, URZ ;  /* 0x000000020a067890 */ /* 0x000fe2000fffe03f */
[----:B------:R-:W-:Y:S01]  /*1b80*/  UMOV UR5, 0x40000040 ;  /* 0x4000004000057882 */ /* 0x000fe20000000000 */
[----:B------:R-:W-:Y:S01]  /*1b90*/  UMOV UR7, 0x40000040 ;  /* 0x4000004000077882 */ /* 0x000fe20000000000 */
[----:B------:R-:W-:-:S02]  /*1ba0*/  WARPGROUP.DEPBAR.LE gsb0, 0x0 ;  /* 0x00008000000079c5 */ /* 0x000fc40000010000 */
[----:B------:R-:W-:-:S06]  /*1bb0*/  WARPGROUP.ARRIVE ;  /* 0x00000000000079c5 */ /* 0x000fcc0000000000 */
[----:B------:R-:W-:Y:S01]  /*1bc0*/  HGMMA.64x128x16.F32.BF16 R24, gdesc[UR4], R24, gsb0 ;  /* 0x01e00000041879f0 */ /* 0x000fe20008001818 */
[----:B------:R-:W-:Y:S02]  /*1bd0*/  UIADD3 UR4, UR11, 0x4, URZ ;  /* 0x000000040b047890 */ /* 0x000fe4000fffe03f */
[----:B------:R-:W-:Y:S01]  /*1be0*/  UIADD3 UR6, UR10, 0x4, URZ ;  /* 0x000000040a067890 */ /* 0x000fe2000fffe03f */
[----:B------:R-:W-:Y:S01]  /*1bf0*/  UMOV UR5, 0x40000040 ;  /* 0x4000004000057882 */ /* 0x000fe20000000000 */
[----:B------:R-:W-:Y:S01]  /*1c00*/  UMOV UR7, 0x40000040 ;  /* 0x4000004000077882 */ /* 0x000fe20000000000 */
[----:B------:R-:W-:Y:S02]  /*1c10*/  WARPGROUP.DEPBAR.LE gsb0, 0x0 ;  /* 0x00008000000079c5 */ /* 0x000fe40000010000 */
        /* <DEDUP_REMOVED lines=36> */
[----:B------:R-:W-:Y:S03]  /*1e60*/  HGMMA.64x128x16.F32.BF16 R24, gdesc[UR4], R24, gsb0 ;  /* 0x01e00000041879f0 */ /* 0x000fe60008001818 */
[----:B------:R-:W-:Y:S02]  /*1e70*/  WARPGROUP.DEPBAR.LE gsb0, 0x0 ;  /* 0x00008000000079c5 */ /* 0x000fe40000010000 */
[----:B------:R-:W-:Y:S05]  /*1e80*/  @!P2 BRA `(.L_x_24) ;  /* 0x000000040088a947 */ /* 0x000fea0003800000 */
[----:B------:R-:W-:Y:S01]  /*1e90*/  UIADD3 UR10, UR45, 0x1, URZ ;  /* 0x000000012d0a7890 */ /* 0x000fe2000fffe03f */
[----:B01----:R-:W-:Y:S02]  /*1ea0*/  IMAD.U32 R0, RZ, RZ, UR46 ;  /* 0x0000002eff007e24 */ /* 0x003fe4000f8e00ff */
[----:B------:R-:W-:Y:S01]  /*1eb0*/  IMAD.U32 R3, RZ, RZ, UR45 ;  /* 0x0000002dff037e24 */ /* 0x000fe2000f8e00ff */
[----:B------:R-:W-:-:S04]  /*1ec0*/  UISETP.NE.AND UP0, UPT, UR10, 0x4, UPT ;  /* 0x000000040a00788c */ /* 0x000fc8000bf05270 */
[----:B------:R-:W-:Y:S02]  /*1ed0*/  USEL UR4, URZ, 0x1, UP0 ;  /* 0x000000013f047887 */ /* 0x000fe40008000000 */
[----:B------:R-:W-:Y:S02]  /*1ee0*/  USEL UR10, UR10, URZ, UP0 ;  /* 0x0000003f0a0a7287 */ /* 0x000fe40008000000 */
[----:B------:R-:W-:-:S06]  /*1ef0*/  ULOP3.LUT UR4, UR48, UR4, URZ, 0x3c, !UPT ;  /* 0x0000000430047292 */ /* 0x000fcc000f8e3c3f */
[----:B------:R-:W-:-:S07]  /*1f00*/  IMAD.U32 R6, RZ, RZ, UR4 ;  /* 0x00000004ff067e24 */ /* 0x000fce000f8e00ff */
.L_x_31:
[----:B------:R-:W-:Y:S05]  /*1f10*/  @!P0 BRA `(.L_x_25) ;  /* 0x0000000000048947 */ /* 0x000fea0003800000 */
[----:B------:R-:W-:Y:S01]  /*1f20*/  BPT.TRAP 0x1 ;  /* 0x000000040000795c */ /* 0x000fe20000300000 */
.L_x_25:
[----:B------:R-:W-:Y:S01]  /*1f30*/  ULEA UR4, UR10, UR42, 0x3 ;  /* 0x0000002a0a047291 */ /* 0x000fe2000f8e183f */
[----:B------:R-:W-:-:S08]  /*1f40*/  SHF.L.U32 R4, R6, 0x1f, RZ ;  /* 0x0000001f06047819 */ /* 0x000fd000000006ff */
[----:B------:R0:W1:Y:S01]  /*1f50*/  SYNCS.PHASECHK.TRANS64.TRYWAIT P1, [UR4], R4 ;  /* 0x00000004ff0075a7 */ /* 0x0000620008020144 */
[----:B------:R-:W-:Y:S05]  /*1f60*/  @!P0 BRA `(.L_x_26) ;  /* 0x0000000000048947 */ /* 0x000fea0003800000 */
[----:B------:R-:W-:Y:S01]  /*1f70*/  BPT.TRAP 0x1 ;  /* 0x000000040000795c */ /* 0x000fe20000300000 */
.L_x_26:
[----:B-1----:R-:W-:Y:S05]  /*1f80*/  @P1 BRA `(.L_x_27) ;  /* 0x0000000000081947 */ /* 0x002fea0003800000 */
[----:B------:R-:W1:Y:S02]  /*1f90*/  SYNCS.PHASECHK.TRANS64.TRYWAIT P1, [UR4], R4 ;  /* 0x00000004ff0075a7 */ /* 0x000e640008020144 */
[----:B-1----:R-:W-:Y:S05]  /*1fa0*/  @!P1 BRA `(.L_x_28) ;  /* 0x0000006000149947 */ /* 0x002fea0003800000 */
.L_x_27:
[----:B------:R-:W-:Y:S01]  /*1fb0*/  ULEA UR12, UR10, UR8, 0xa ;  /* 0x000000080a0c7291 */ /* 0x000fe2000f8e503f */
[----:B------:R-:W-:Y:S01]  /*1fc0*/  WARPGROUP.ARRIVE ;  /* 0x00000000000079c5 */ /* 0x000fe20000000000 */
[----:B------:R-:W-:Y:S01]  /*1fd0*/  ULEA UR11, UR10, UR9, 0xb ;  /* 0x000000090a0b7291 */ /* 0x000fe2000f8e583f */
[----:B------:R-:W-:Y:S01]  /*1fe0*/  UMOV UR5, 0x40000040 ;  /* 0x4000004000057882 */ /* 0x000fe20000000000 */
[----:B------:R-:W-:-:S03]  /*1ff0*/  UMOV UR7, 0x40000040 ;  /* 0x4000004000077882 */ /* 0x000fc60000000000 */
[----:B------:R-:W-:Y:S02]  /*2000*/  UMOV UR4, UR12 ;  /* 0x0000000c00047c82 */ /* 0x000fe40008000000 */
[----:B------:R-:W-:Y:S02]  /*2010*/  UMOV UR6, UR11 ;  /* 0x0000000b00067c82 */ /* 0x000fe40008000000 */
[----:B------:R-:W-:Y:S01]  /*2020*/  HGMMA.64x128x16.F32.BF16 R24, gdesc[UR4], R24, gsb0 ;  /* 0x01e00000041879f0 */ /* 0x000fe20008001818 */
        /* <DEDUP_REMOVED lines=51> */
[----:B------:R-:W-:Y:S01]  /*2360*/  BPT.TRAP 0x1 ;  /* 0x000000040000795c */ /* 0x000fe20000300000 */
.L_x_29:
[----:B------:R-:W-:Y:S01]  /*2370*/  ISETP.NE.AND P1, PT, R99, RZ, PT ;  /* 0x000000ff6300720c */ /* 0x000fe20003f25270 */
[----:B------:R-:W-:-:S12]  /*2380*/  UISETP.GT.U32.AND UP0, UPT, UR40, 0x1, UPT ;  /* 0x000000012800788c */ /* 0x000fd8000bf04070 */
[----:B01----:R-:W-:-:S05]  /*2390*/  @P1 LEA R4, R3, UR42, 0x3 ;  /* 0x0000002a03041c11 */ /* 0x003fca000f8e18ff */
[----:B------:R-:W-:-:S05]  /*23a0*/  @P1 VIADD R5, R4, 0x20 ;  /* 0x0000002004051836 */ /* 0x000fca0000000000 */
[----:B------:R-:W-:-:S04]  /*23b0*/  @P1 PRMT R5, R22, 0x654, R5 ;  /* 0x0000065416051816 */ /* 0x000fc80000000005 */
[----:B------:R0:W-:Y:S01]  /*23c0*/  @P1 SYNCS.ARRIVE.TRANS64.RED.A1T0 RZ, [R5+URZ], RZ ;  /* 0x000000ff05ff19a7 */ /* 0x0001e2000810043f */
[----:B------:R-:W-:-:S13]  /*23d0*/  PLOP3.LUT P1, PT, PT, PT, UP0, 0x80, 0x0 ;  /* 0x000000000000781c */ /* 0x000fda0003f2f008 */
[----:B0-----:R-:W-:Y:S05]  /*23e0*/  @P1 BRA `(.L_x_30) ;  /* 0x0000000000041947 */ /* 0x001fea0003800000 */
[----:B------:R-:W-:Y:S01]  /*23f0*/  BPT.TRAP 0x1 ;  /* 0x000000040000795c */ /* 0x000fe20000300000 */
.L_x_30:
[----:B------:R-:W-:Y:S01]  /*2400*/  UIADD3 UR10, UR10, 0x1, URZ ;  /* 0x000000010a0a7890 */ /* 0x000fe2000fffe03f */
[C---:B------:R-:W-:Y:S01]  /*2410*/  ISETP.GT.AND P2, PT, R0.reuse, 0x1, PT ;  /* 0x000000010000780c */ /* 0x040fe20003f44270 */
[----:B------:R-:W-:Y:S02]  /*2420*/  VIADD R3, R3, 0x1 ;  /* 0x0000000103037836 */ /* 0x000fe40000000000 */
[----:B------:R-:W-:Y:S01]  /*2430*/  UISETP.NE.AND UP0, UPT, UR10, 0x4, UPT ;  /* 0x000000040a00788c */ /* 0x000fe2000bf05270 */
[----:B------:R-:W-:Y:S02]  /*2440*/  VIADD R0, R0, 0xffffffff ;  /* 0xffffffff00007836 */ /* 0x000fe40000000000 */
[C---:B------:R-:W-:Y:S01]  /*2450*/  ISETP.NE.AND P1, PT, R3.reuse, 0x4, PT ;  /* 0x000000040300780c */ /* 0x040fe20003f25270 */
[----:B------:R-:W-:Y:S02]  /*2460*/  USEL UR4, URZ, 0x1, UP0 ;  /* 0x000000013f047887 */ /* 0x000fe40008000000 */
[----:B------:R-:W-:Y:S01]  /*2470*/  USEL UR10, UR10, URZ, UP0 ;  /* 0x0000003f0a0a7287 */ /* 0x000fe20008000000 */
[----:B------:R-:W-:-:S03]  /*2480*/  SEL R3, R3, RZ, P1 ;  /* 0x000000ff03037207 */ /* 0x000fc60000800000 */
[----:B------:R-:W-:Y:S01]  /*2490*/  LOP3.LUT R6, R6, UR4, RZ, 0x3c, !PT ;  /* 0x0000000406067c12 */ /* 0x000fe2000f8e3cff */
[----:B------:R-:W-:Y:S07]  /*24a0*/  @P2 BRA `(.L_x_31) ;  /* 0xfffffff800982947 */ /* 0x000fee000383ffff */
.L_x_24:
[----:B01----:R-:W0:Y:S01]  /*24b0*/  LDC R0, c[0x0][0x28c] ;  /* 0x0000a300ff007b82 */ /* 0x003e220000000800 */
[----:B------:R1:W-:Y:S01]  /*24c0*/  SYNCS.ARRIVE.TRANS64.A1T0 RZ, [R101+UR50], RZ ;  /* 0x000000ff65ff79a7 */ /* 0x0003e20008100032 */
[----:B0-----:R-:W-:-:S13]  /*24d0*/  ISETP.GE.AND P1, PT, R0, 0x1, PT ;  /* 0x000000010000780c */ /* 0x001fda0003f26270 */
[----:B-1----:R-:W-:Y:S05]  /*24e0*/  @!P1 BRA `(.L_x_32) ;  /* 0x0000000000409947 */ /* 0x002fea0003800000 */
[----:B------:R-:W-:Y:S05]  /*24f0*/  @!P0 BRA `(.L_x_33) ;  /* 0x0000000000048947 */ /* 0x000fea0003800000 */
[----:B------:R-:W-:Y:S01]  /*2500*/  BPT.TRAP 0x1 ;  /* 0x000000040000795c */ /* 0x000fe20000300000 */
.L_x_33:
[----:B------:R-:W-:Y:S01]  /*2510*/  ISETP.NE.AND P0, PT, R99, RZ, PT ;  /* 0x000000ff6300720c */ /* 0x000fe20003f05270 */
[----:B------:R-:W-:-:S12]  /*2520*/  IMAD.U32 R3, RZ, RZ, UR42 ;  /* 0x0000002aff037e24 */ /* 0x000fd8000f8e00ff */
[----:B------:R-:W-:-:S05]  /*2530*/  VOTEU.ANY UP0, P0 ;  /* 0x00000000003f7886 */ /* 0x000fca0000000100 */
[----:B------:R-:W-:Y:S02]  /*2540*/  @UP0 UIADD3 UR4, UR46, UR45, URZ ;  /* 0x0000002d2e040290 */ /* 0x000fe4000fffe03f */
[----:B------:R-:W-:-:S04]  /*2550*/  UISETP.GT.U32.AND UP0, UPT, UR40, 0x1, UPT ;  /* 0x000000012800788c */ /* 0x000fc8000bf04070 */
[----:B------:R-:W-:-:S04]  /*2560*/  IMAD.U32 R0, RZ, RZ, UR4 ;  /* 0x00000004ff007e24 */ /* 0x000fc8000f8e00ff */
[----:B------:R-:W-:-:S05]  /*2570*/  @P0 IMAD.SHL.U32 R0, R0, 0x8, RZ ;  /* 0x0000000800000824 */ /* 0x000fca00078e00ff */
[----:B------:R-:W-:-:S04]  /*2580*/  @P0 LOP3.LUT R0, R0, 0x18, RZ, 0xc0, !PT ;  /* 0x0000001800000812 */ /* 0x000fc800078ec0ff */
[----:B------:R-:W-:-:S04]  /*2590*/  @P0 IADD3 R3, R3, 0x20, R0 ;  /* 0x0000002003030810 */ /* 0x000fc80007ffe000 */
[----:B------:R-:W-:-:S04]  /*25a0*/  @P0 PRMT R3, R22, 0x654, R3 ;  /* 0x0000065416030816 */ /* 0x000fc80000000003 */
[----:B------:R0:W-:Y:S01]  /*25b0*/  @P0 SYNCS.ARRIVE.TRANS64.RED.A1T0 RZ, [R3+URZ], RZ ;  /* 0x000000ff03ff09a7 */ /* 0x0001e2000810043f */
[----:B------:R-:W-:-:S13]  /*25c0*/  PLOP3.LUT P0, PT, PT, PT, UP0, 0x80, 0x0 ;  /* 0x000000000000781c */ /* 0x000fda0003f0f008 */
[----:B0-----:R-:W-:Y:S05]  /*25d0*/  @P0 BRA `(.L_x_32) ;  /* 0x0000000000040947 */ /* 0x001fea0003800000 */
[----:B------:R-:W-:Y:S01]  /*25e0*/  BPT.TRAP 0x1 ;  /* 0x000000040000795c */ /* 0x000fe20000300000 */
.L_x_32:
[----:B------:R-:W-:Y:S02]  /*25f0*/  SHF.L.U32 R3, R100, 0x1f, RZ ;  /* 0x0000001f64037819 */ /* 0x000fe400000006ff */
[----:B------:R-:W-:Y:S02]  /*2600*/  SHF.R.S32.HI R13, RZ, 0x1f, R19 ;  /* 0x0000001fff0d7819 */ /* 0x000fe40000011413 */
[----:B------:R-:W0:Y:S02]  /*2610*/  SYNCS.PHASECHK.TRANS64.TRYWAIT P0, [R96+URZ+0x8], R3 ;  /* 0x00000803600075a7 */ /* 0x000e24000800017f */
[----:B0-----:R-:W-:Y:S05]  /*2620*/  @!P0 BRA `(.L_x_34) ;  /* 0x00000058008c8947 */ /* 0x001fea0003800000 */
.L_x_188:
[----:B------:R-:W-:Y:S01]  /*2630*/  IMAD.SHL.U32 R5, R18, 0x40, RZ ;  /* 0x0000004012057824 */ /* 0x000fe200078e00ff */
[----:B------:R-:W-:Y:S01]  /*2640*/  ULDC UR6, c[0x0][0x284] ;  /* 0x0000a10000067ab9 */ /* 0x000fe20000000800 */
[----:B------:R-:W-:Y:S01]  /*2650*/  IMAD.SHL.U32 R10, R2, 0x80, RZ ;  /* 0x00000080020a7824 */ /* 0x000fe200078e00ff */
[----:B------:R-:W-:Y:S01]  /*2660*/  ULDC.64 UR4, c[0x0][0x5d0] ;  /* 0x0001740000047ab9 */ /* 0x000fe20000000a00 */
[----:B------:R-:W-:Y:S01]  /*2670*/  IMAD.WIDE R20, R18, 0x40, R90 ;  /* 0x0000004012147825 */ /* 0x000fe200078e025a */
[----:B------:R-:W-:Y:S01]  /*2680*/  ISETP.GE.AND P0, PT, R5, UR6, PT ;  /* 0x0000000605007c0c */ /* 0x000fe2000bf06270 */
[----:B------:R-:W-:Y:S01]  /*2690*/  ULDC UR6, c[0x0][0x288] ;  /* 0x0000a20000067ab9 */ /* 0x000fe20000000800 */
[----:B------:R-:W-:Y:S01]  /*26a0*/  SHF.R.S32.HI R11, RZ, 0x1f, R10 ;  /* 0x0000001fff0b7819 */ /* 0x000fe2000001140a */
[----:B------:R-:W-:Y:S01]  /*26b0*/  IMAD R0, R13, UR4, RZ ;  /* 0x000000040d007c24 */ /* 0x000fe2000f8e02ff */
[----:B------:R-:W-:Y:S01]  /*26c0*/  ISETP.GE.OR P0, PT, R10, UR6, P0 ;  /* 0x000000060a007c0c */ /* 0x000fe20008706670 */
[----:B0-----:R-:W-:-:S04]  /*26d0*/  IMAD.WIDE.U32 R2, R19, UR4, R92 ;  /* 0x0000000413027c25 */ /* 0x001fc8000f8e005c */
[----:B------:R-:W-:Y:S01]  /*26e0*/  IMAD R7, R19, UR5, R0 ;  /* 0x0000000513077c24 */ /* 0x000fe2000f8e0200 */
[----:B------:R-:W-:Y:S01]  /*26f0*/  IADD3 R2, P1, R10, R2, RZ ;  /* 0x000000020a027210 */ /* 0x000fe20007f3e0ff */
[----:B------:R-:W-:Y:S02]  /*2700*/  ULDC.64 UR4, c[0x0][0x5c8] ;  /* 0x0001720000047ab9 */ /* 0x000fe40000000a00 */
[----:B------:R-:W-:Y:S01]  /*2710*/  IMAD R9, R21, UR4, RZ ;  /* 0x0000000415097c24 */ /* 0x000fe2000f8e02ff */
[----:B------:R-:W-:-:S03]  /*2720*/  IADD3.X R3, R11, R3, R7, P1, !PT ;  /* 0x000000030b037210 */ /* 0x000fc60000ffe407 */
[C---:B------:R-:W-:Y:S02]  /*2730*/  IMAD R9, R20.reuse, UR5, R9 ;  /* 0x0000000514097c24 */ /* 0x040fe4000f8e0209 */
[----:B------:R-:W-:Y:S01]  /*2740*/  IMAD.WIDE.U32 R102, R20, UR4, R2 ;  /* 0x0000000414667c25 */ /* 0x000fe2000f8e0002 */
[----:B------:R-:W-:Y:S06]  /*2750*/  @P0 BRA `(.L_x_35) ;  /* 0x0000003c00dc0947 */ /* 0x000fec0003800000 */
[----:B-----5:R-:W-:Y:S01]  /*2760*/  FSETP.NEU.AND P0, PT, R88, RZ, PT ;  /* 0x000000ff5800720b */ /* 0x020fe20003f0d000 */
[----:B------:R-:W-:Y:S01]  /*2770*/  IMAD.IADD R14, R95, 0x1, -R10 ;  /* 0x000000015f0e7824 */ /* 0x000fe200078e0a0a */
[----:B------:R-:W-:Y:S01]  /*2780*/  BSSY B0, `(.L_x_35) ;  /* 0x00003f4000007945 */ /* 0x000fe20003800000 */
[----:B------:R-:W-:Y:S02]  /*2790*/  IMAD.IADD R0, R98, 0x1, -R5 ;  /* 0x0000000162007824 */ /* 0x000fe400078e0a05 */
[----:B------:R-:W-:Y:S01]  /*27a0*/  IMAD.IADD R111, R103, 0x1, R9 ;  /* 0x00000001676f7824 */ /* 0x000fe200078e0209 */
[----:B------:R-:W-:-:S04]  /*27b0*/  ISETP.GT.AND P2, PT, R14, RZ, PT ;  /* 0x000000ff0e00720c */ /* 0x000fc80003f44270 */
[----:B------:R-:W-:-:S03]  /*27c0*/  ISETP.GT.AND P1, PT, R0, RZ, P2 ;  /* 0x000000ff0000720c */ /* 0x000fc60001724270 */
[----:B------:R-:W-:Y:S10]  /*27d0*/  @!P0 BRA `(.L_x_36) ;  /* 0x0000002c00208947 */ /* 0x000ff40003800000 */
[----:B------:R-:W0:Y:S01]  /*27e0*/  LDC.64 R104, c[0x0][0x5b8] ;  /* 0x00016e00ff687b82 */ /* 0x000e220000000a00 */
[----:B------:R-:W-:-:S07]  /*27f0*/  ULDC.64 UR4, c[0x0][0x5c0] ;  /* 0x0001700000047ab9 */ /* 0x000fce0000000a00 */
[----:B------:R-:W1:Y:S08]  /*2800*/  LDC.64 R106, c[0x0][0x5b0] ;  /* 0x00016c00ff6a7b82 */ /* 0x000e700000000a00 */
[----:B------:R-:W2:Y:S01]  /*2810*/  LDC.64 R108, c[0x0][0x5a8] ;  /* 0x00016a00ff6c7b82 */ /* 0x000ea20000000a00 */
[-C--:B0-----:R-:W-:Y:S02]  /*2820*/  IMAD R4, R13, R104.reuse, RZ ;  /* 0x000000680d047224 */ /* 0x081fe400078e02ff */
[----:B------:R-:W-:-:S04]  /*2830*/  IMAD.WIDE.U32 R2, R19, R104, R92 ;  /* 0x0000006813027225 */ /* 0x000fc800078e005c */
[----:B------:R-:W-:Y:S01]  /*2840*/  IMAD R103, R19, R105, R4 ;  /* 0x0000006913677224 */ /* 0x000fe200078e0204 */
[----:B------:R-:W-:Y:S01]  /*2850*/  IADD3 R4, P0, R10, R2, RZ ;  /* 0x000000020a047210 */ /* 0x000fe20007f1e0ff */
[----:B-1----:R-:W-:-:S03]  /*2860*/  IMAD R2, R21, R106, RZ ;  /* 0x0000006a15027224 */ /* 0x002fc600078e02ff */
[----:B------:R-:W-:Y:S01]  /*2870*/  IADD3.X R5, R11, R3, R103, P0, !PT ;  /* 0x000000030b057210 */ /* 0x000fe200007fe467 */
[C---:B------:R-:W-:Y:S02]  /*2880*/  IMAD R105, R20.reuse, R107, R2 ;  /* 0x0000006b14697224 */ /* 0x040fe400078e0202 */
[----:B------:R-:W-:-:S04]  /*2890*/  IMAD.WIDE.U32 R2, R20, R106, R4 ;  /* 0x0000006a14027225 */ /* 0x000fc800078e0004 */
[----:B------:R-:W-:Y:S01]  /*28a0*/  IMAD.IADD R3, R3, 0x1, R105 ;  /* 0x0000000103037824 */ /* 0x000fe200078e0269 */
[----:B--2---:R-:W-:-:S04]  /*28b0*/  LEA R8, P0, R2, R108, 0x1 ;  /* 0x0000006c02087211 */ /* 0x004fc800078008ff */
[----:B------:R-:W-:-:S05]  /*28c0*/  LEA.HI.X R9, R2, R109, R3, 0x1, P0 ;  /* 0x0000006d02097211 */ /* 0x000fca00000f0c03 */
[----:B------:R0:W2:Y:S01]  /*28d0*/  @P1 LDG.E.LTC128B.U16 R15, desc[UR54][R8.64] ;  /* 0x00000036080f1981 */ /* 0x0000a2000c1e1520 */
[----:B------:R-:W-:Y:S01]  /*28e0*/  IMAD.WIDE.U32 R2, R20, R106, R10 ;  /* 0x0000006a14027225 */ /* 0x000fe200078e000a */
[----:B------:R-:W-:Y:S02]  /*28f0*/  BSSY B1, `(.L_x_37) ;  /* 0x0000014000017945 */ /* 0x000fe40003800000 */
[----:B------:R-:W-:-:S04]  /*2900*/  IADD3 R12, P0, R92, R2, RZ ;  /* 0x000000025c0c7210 */ /* 0x000fc80007f1e0ff */
[----:B------:R-:W-:Y:S01]  /*2910*/  IADD3.X R13, R93, R105, R3, P0, !PT ;  /* 0x000000695d0d7210 */ /* 0x000fe200007fe403 */
[----:B0-----:R-:W-:Y:S01]  /*2920*/  IMAD.SHL.U32 R8, R106, 0x8, RZ ;  /* 0x000000086a087824 */ /* 0x001fe200078e00ff */
[----:B------:R-:W-:Y:S02]  /*2930*/  LEA R6, P0, R102, UR4, 0x1 ;  /* 0x0000000466067c11 */ /* 0x000fe4000f8008ff */
[----:B------:R-:W-:Y:S01]  /*2940*/  SHF.L.U64.HI R9, R106, 0x3, R107 ;  /* 0x000000036a097819 */ /* 0x000fe2000001026b */
[----:B------:R-:W-:-:S04]  /*2950*/  IMAD.WIDE.U32 R12, R19, R104, R12 ;  /* 0x00000068130c7225 */ /* 0x000fc800078e000c */
[----:B------:R-:W-:Y:S01]  /*2960*/  IMAD.IADD R3, R103, 0x1, R13 ;  /* 0x0000000167037824 */ /* 0x000fe200078e020d */
[----:B------:R-:W-:-:S04]  /*2970*/  LEA R2, P4, R12, R108, 0x1 ;  /* 0x0000006c0c027211 */ /* 0x000fc800078808ff */
[----:B------:R-:W-:Y:S01]  /*2980*/  LEA.HI.X R3, R12, R109, R3, 0x1, P4 ;  /* 0x0000006d0c037211 */ /* 0x000fe200020f0c03 */
[----:B--2---:R-:W-:-:S04]  /*2990*/  IMAD.U32 R7, R15, 0x10000, RZ ;  /* 0x000100000f077824 */ /* 0x004fc800078e00ff */
[----:B------:R-:W-:-:S04]  /*29a0*/  FMUL R7, R7, R88 ;  /* 0x0000005807077220 */ /* 0x000fc80000400000 */
[----:B------:R-:W-:Y:S01]  /*29b0*/  FFMA R24, R24, R23, R7 ;  /* 0x0000001718187223 */ /* 0x000fe20000000007 */
[----:B------:R-:W-:Y:S02]  /*29c0*/  LEA.HI.X R7, R102, UR5, R111, 0x1, P0 ;  /* 0x0000000566077c11 */ /* 0x000fe400080f0c6f */
[----:B------:R-:W-:Y:S02]  /*29d0*/  ISETP.GT.AND P0, PT, R14, 0x1, PT ;  /* 0x000000010e00780c */ /* 0x000fe40003f04270 */
[----:B------:R-:W-:Y:S02]  /*29e0*/  F2FP.BF16.F32.PACK_AB R24, RZ, R24 ;  /* 0x00000018ff18723e */ /* 0x000fe400000010ff */
[----:B------:R-:W-:-:S03]  /*29f0*/  ISETP.GT.AND P3, PT, R0, RZ, P0 ;  /* 0x000000ff0000720c */ /* 0x000fc60000764270 */
[----:B------:R0:W-:Y:S10]  /*2a00*/  @P1 STG.E.U16 desc[UR54][R6.64], R24 ;  /* 0x0000001806001986 */ /* 0x0001f4000c101536 */
[----:B------:R-:W-:Y:S05]  /*2a10*/  @!P3 BRA `(.L_x_38) ;  /* 0x000000000004b947 */ /* 0x000fea0003800000 */
[----:B------:R1:W5:Y:S02]  /*2a20*/  LDG.E.LTC128B.U16 R15, desc[UR54][R2.64+0x2] ;  /* 0x00000236020f7981 */ /* 0x000364000c1e1520 */
.L_x_38:
[----:B------:R-:W-:Y:S05]  /*2a30*/  BSYNC B1 ;  /* 0x0000000000017941 */ /* 0x000fea0003800000 */
.L_x_37:
[----:B------:R-:W-:Y:S01]  /*2a40*/  IMAD.WIDE.U32 R8, R20, R106, R8 ;  /* 0x0000006a14087225 */ /* 0x000fe200078e0008 */
[----:B------:R-:W-:-:S03]  /*2a50*/  ISETP.GT.AND P2, PT, R0, 0x8, P2 ;  /* 0x000000080000780c */ /* 0x000fc60001744270 */
[----:B-----5:R-:W-:Y:S01]  /*2a60*/  IMAD.U32 R13, R15, 0x10000, RZ ;  /* 0x000100000f0d7824 */ /* 0x020fe200078e00ff */
[----:B------:R-:W-:Y:S01]  /*2a70*/  IADD3 R4, P1, R4, R8, RZ ;  /* 0x0000000804047210 */ /* 0x000fe20007f3e0ff */
[----:B------:R-:W-:Y:S02]  /*2a80*/  IMAD.IADD R105, R105, 0x1, R9 ;  /* 0x0000000169697824 */ /* 0x000fe400078e0209 */
[----:B------:R-:W-:Y:S02]  /*2a90*/  FMUL R12, R13, R88 ;  /* 0x000000580d0c7220 */ /* 0x000fe40000400000 */
[----:B------:R-:W-:Y:S02]  /*2aa0*/  IMAD.X R5, R105, 0x1, R5, P1 ;  /* 0x0000000169057824 */ /* 0x000fe400008e0605 */
[----:B------:R-:W-:Y:S01]  /*2ab0*/  FFMA R25, R25, R23, R12 ;  /* 0x0000001719197223 */ /* 0x000fe2000000000c */
[----:B------:R-:W-:-:S04]  /*2ac0*/  LEA R12, P1, R4, R108, 0x1 ;  /* 0x0000006c040c7211 */ /* 0x000fc800078208ff */
[----:B------:R-:W-:Y:S01]  /*2ad0*/  LEA.HI.X R13, R4, R109, R5, 0x1, P1 ;  /* 0x0000006d040d7211 */ /* 0x000fe200008f0c05 */
[----:B------:R-:W-:Y:S01]  /*2ae0*/  @P3 IMAD.MOV.U32 R4, RZ, RZ, R6 ;  /* 0x000000ffff043224 */ /* 0x000fe200078e0006 */
[----:B------:R-:W-:Y:S01]  /*2af0*/  F2FP.BF16.F32.PACK_AB R25, RZ, R25 ;  /* 0x00000019ff19723e */ /* 0x000fe200000010ff */
[----:B------:R-:W-:-:S05]  /*2b00*/  @P3 IMAD.MOV.U32 R5, RZ, RZ, R7 ;  /* 0x000000ffff053224 */ /* 0x000fca00078e0007 */
[----:B------:R2:W-:Y:S04]  /*2b10*/  @P3 STG.E.U16 desc[UR54][R4.64+0x2], R25 ;  /* 0x0000021904003986 */ /* 0x0005e8000c101536 */
[----:B------:R-:W3:Y:S01]  /*2b20*/  @P2 LDG.E.LTC128B.U16 R15, desc[UR54][R12.64] ;  /* 0x000000360c0f2981 */ /* 0x000ee2000c1e1520 */
[----:B------:R-:W-:Y:S01]  /*2b30*/  IADD3 R10, P1, P3, R92, R8, R10 ;  /* 0x000000085c0a7210 */ /* 0x000fe20007b3e00a */
[----:B------:R-:W-:Y:S01]  /*2b40*/  BSSY B1, `(.L_x_39) ;  /* 0x0000011000017945 */ /* 0x000fe20003800000 */
[----:B------:R-:W-:Y:S02]  /*2b50*/  ISETP.GT.AND P0, PT, R0, 0x8, P0 ;  /* 0x000000080000780c */ /* 0x000fe40000704270 */
[----:B------:R-:W-:Y:S02]  /*2b60*/  IADD3.X R11, R93, R105, R11, P1, P3 ;  /* 0x000000695d0b7210 */ /* 0x000fe40000fe640b */
[C---:B------:R-:W-:Y:S01]  /*2b70*/  LEA R8, P1, R94.reuse, R6, 0x1 ;  /* 0x000000065e087211 */ /* 0x040fe200078208ff */
[----:B------:R-:W-:Y:S01]  /*2b80*/  IMAD.WIDE.U32 R10, R19, R104, R10 ;  /* 0x00000068130a7225 */ /* 0x000fe200078e000a */
[----:B------:R-:W-:-:S03]  /*2b90*/  SHF.L.U64.HI R19, R94, 0x1, R89 ;  /* 0x000000015e137819 */ /* 0x000fc60000010259 */
[----:B------:R-:W-:Y:S01]  /*2ba0*/  IMAD.IADD R11, R103, 0x1, R11 ;  /* 0x00000001670b7824 */ /* 0x000fe200078e020b */
[----:B--2---:R-:W-:-:S04]  /*2bb0*/  LEA R4, P3, R10, R108, 0x1 ;  /* 0x0000006c0a047211 */ /* 0x004fc800078608ff */
[----:B------:R-:W-:Y:S01]  /*2bc0*/  LEA.HI.X R5, R10, R109, R11, 0x1, P3 ;  /* 0x0000006d0a057211 */ /* 0x000fe200018f0c0b */
[----:B---3--:R-:W-:-:S04]  /*2bd0*/  IMAD.U32 R9, R15, 0x10000, RZ ;  /* 0x000100000f097824 */ /* 0x008fc800078e00ff */
[----:B------:R-:W-:-:S04]  /*2be0*/  FMUL R9, R9, R88 ;  /* 0x0000005809097220 */ /* 0x000fc80000400000 */
[----:B------:R-:W-:-:S05]  /*2bf0*/  FFMA R9, R26, R23, R9 ;  /* 0x000000171a097223 */ /* 0x000fca0000000009 */
[----:B------:R-:W-:Y:S01]  /*2c00*/  F2FP.BF16.F32.PACK_AB R12, RZ, R9 ;  /* 0x00000009ff0c723e */ /* 0x000fe200000010ff */
[----:B------:R-:W-:-:S05]  /*2c10*/  IMAD.X R9, R19, 0x1, R7, P1 ;  /* 0x0000000113097824 */ /* 0x000fca00008e0607 */
[----:B------:R2:W-:Y:S01]  /*2c20*/  @P2 STG.E.U16 desc[UR54][R8.64], R12 ;  /* 0x0000000c08002986 */ /* 0x0005e2000c101536 */
[----:B------:R-:W-:Y:S05]  /*2c30*/  @!P0 BRA `(.L_x_40) ;  /* 0x0000000000048947 */ /* 0x000fea0003800000 */
[----:B------:R3:W5:Y:S02]  /*2c40*/  LDG.E.LTC128B.U16 R15, desc[UR54][R4.64+0x2] ;  /* 0x00000236040f7981 */ /* 0x000764000c1e1520 */
.L_x_40:
[----:B------:R-:W-:Y:S05]  /*2c50*/  BSYNC B1 ;  /* 0x0000000000017941 */ /* 0x000fea0003800000 */
.L_x_39:
[----:B-----5:R-:W-:Y:S01]  /*2c60*/  IMAD.U32 R11, R15, 0x10000, RZ ;  /* 0x000100000f0b7824 */ /* 0x020fe200078e00ff */
[----:B------:R-:W-:Y:S01]  /*2c70*/  ISETP.GT.AND P1, PT, R14, 0x8, PT ;  /* 0x000000080e00780c */ /* 0x000fe20003f24270 */
[----:B------:R-:W-:Y:S02]  /*2c80*/  BSSY B1, `(.L_x_41) ;  /* 0x0000008000017945 */ /* 0x000fe40003800000 */
[----:B------:R-:W-:Y:S01]  /*2c90*/  FMUL R10, R11, R88 ;  /* 0x000000580b0a7220 */ /* 0x000fe20000400000 */
[----:B------:R-:W-:-:S03]  /*2ca0*/  ISETP.GT.AND P2, PT, R0, RZ, P1 ;  /* 0x000000ff0000720c */ /* 0x000fc60000f44270 */
[----:B------:R-:W-:-:S05]  /*2cb0*/  FFMA R10, R27, R23, R10 ;  /* 0x000000171b0a7223 */ /* 0x000fca000000000a */
[----:B------:R-:W-:-:S05]  /*2cc0*/  F2FP.BF16.F32.PACK_AB R10, RZ, R10 ;  /* 0x0000000aff0a723e */ /* 0x000fca00000010ff */
[----:B------:R4:W-:Y:S01]  /*2cd0*/  @P0 STG.E.U16 desc[UR54][R8.64+0x2], R10 ;  /* 0x0000020a08000986 */ /* 0x0009e2000c101536 */
[----:B------:R-:W-:Y:S05]  /*2ce0*/  @!P2 BRA `(.L_x_42) ;  /* 0x000000000004a947 */ /* 0x000fea0003800000 */
[----:B------:R0:W5:Y:S02]  /*2cf0*/  LDG.E.LTC128B.U16 R15, desc[UR54][R2.64+0x10] ;  /* 0x00001036020f7981 */ /* 0x000164000c1e1520 */
.L_x_42:
[----:B------:R-:W-:Y:S05]  /*2d00*/  BSYNC B1 ;  /* 0x0000000000017941 */ /* 0x000fea0003800000 */
.L_x_41:
        /* <DEDUP_REMOVED lines=10> */
.L_x_44:
[----:B------:R-:W-:Y:S05]  /*2db0*/  BSYNC B1 ;  /* 0x0000000000017941 */ /* 0x000fea0003800000 */
.L_x_43:
[----:B0----5:R-:W-:Y:S01]  /*2dc0*/  IMAD.U32 R11, R15, 0x10000, RZ ;  /* 0x000100000f0b7824 */ /* 0x021fe200078e00ff */
[----:B------:R-:W-:Y:S01]  /*2dd0*/  ISETP.GT.AND P1, PT, R0, 0x8, P1 ;  /* 0x000000080000780c */ /* 0x000fe20000f24270 */
[----:B------:R-:W-:Y:S02]  /*2de0*/  BSSY B1, `(.L_x_45) ;  /* 0x0000007000017945 */ /* 0x000fe40003800000 */
[----:B----4-:R-:W-:-:S04]  /*2df0*/  FMUL R10, R11, R88 ;  /* 0x000000580b0a7220 */ /* 0x010fc80000400000 */
[----:B------:R-:W-:-:S05]  /*2e00*/  FFMA R10, R29, R23, R10 ;  /* 0x000000171d0a7223 */ /* 0x000fca000000000a */
[----:B------:R-:W-:-:S05]  /*2e10*/  F2FP.BF16.F32.PACK_AB R10, RZ, R10 ;  /* 0x0000000aff0a723e */ /* 0x000fca00000010ff */
[----:B------:R0:W-:Y:S01]  /*2e20*/  @P3 STG.E.U16 desc[UR54][R6.64+0x12], R10 ;  /* 0x0000120a06003986 */ /* 0x0001e2000c101536 */
[----:B------:R-:W-:Y:S05]  /*2e30*/  @!P1 BRA `(.L_x_46) ;  /* 0x0000000000049947 */ /* 0x000fea0003800000 */
[----:B------:R4:W5:Y:S02]  /*2e40*/  LDG.E.LTC128B.U16 R15, desc[UR54][R4.64+0x10] ;  /* 0x00001036040f7981 */ /* 0x000964000c1e1520 */
.L_x_46:
[----:B------:R-:W-:Y:S05]  /*2e50*/  BSYNC B1 ;  /* 0x0000000000017941 */ /* 0x000fea0003800000 */
.L_x_45:
[----:B-----5:R-:W-:Y:S01]  /*2e60*/  IMAD.U32 R11, R15, 0x10000, RZ ;  /* 0x000100000f0b7824 */ /* 0x020fe200078e00ff */
[----:B------:R-:W-:Y:S01]  /*2e70*/  ISETP.GT.AND P0, PT, R0, 0x8, P0 ;  /* 0x000000080000780c */ /* 0x000fe20000704270 */
[----:B------:R-:W-:Y:S02]  /*2e80*/  BSSY B1, `(.L_x_47) ;  /* 0x0000007000017945 */ /* 0x000fe40003800000 */
[----:B------:R-:W-:-:S04]  /*2e90*/  FMUL R11, R11, R88 ;  /* 0x000000580b0b7220 */ /* 0x000fc80000400000 */
[----:B------:R-:W-:-:S05]  /*2ea0*/  FFMA R11, R30, R23, R11 ;  /* 0x000000171e0b7223 */ /* 0x000fca000000000b */
[----:B------:R-:W-:-:S05]  /*2eb0*/  F2FP.BF16.F32.PACK_AB R11, RZ, R11 ;  /* 0x0000000bff0b723e */ /* 0x000fca00000010ff */
[----:B------:R0:W-:Y:S01]  /*2ec0*/  @P1 STG.E.U16 desc[UR54][R8.64+0x10], R11 ;  /* 0x0000100b08001986 */ /* 0x0001e2000c101536 */
[----:B------:R-:W-:Y:S05]  /*2ed0*/  @!P0 BRA `(.L_x_48) ;  /* 0x0000000000048947 */ /* 0x000fea0003800000 */
[----:B------:R0:W5:Y:S02]  /*2ee0*/  LDG.E.LTC128B.U16 R15, desc[UR54][R4.64+0x12] ;  /* 0x00001236040f7981 */ /* 0x000164000c1e1520 */
.L_x_48:
[----:B------:R-:W-:Y:S05]  /*2ef0*/  BSYNC B1 ;  /* 0x0000000000017941 */ /* 0x000fea0003800000 */
.L_x_47:
[----:B0----5:R-:W-:Y:S01]  /*2f00*/  IMAD.U32 R11, R15, 0x10000, RZ ;  /* 0x000100000f0b7824 */ /* 0x021fe200078e00ff */
        /* <DEDUP_REMOVED lines=9> */
.L_x_50:
[----:B------:R-:W-:Y:S05]  /*2fa0*/  BSYNC B1 ;  /* 0x0000000000017941 */ /* 0x000fea0003800000 */
.L_x_49:
        /* <DEDUP_REMOVED lines=10> */
.L_x_52:
[----:B------:R-:W-:Y:S05]  /*3050*/  BSYNC B1 ;  /* 0x0000000000017941 */ /* 0x000fea0003800000 */
.L_x_51:
[----:B0----5:R-:W-:Y:S01]  /*3060*/  IMAD.U32 R11, R15, 0x10000, RZ ;  /* 0x000100000f0b7824 */ /* 0x021fe200078e00ff */
        /* <DEDUP_REMOVED lines=8> */
.L_x_54:
[----:B------:R-:W-:Y:S05]  /*30f0*/  BSYNC B1 ;  /* 0x0000000000017941 */ /* 0x000fea0003800000 */
.L_x_53:
        /* <DEDUP_REMOVED lines=9> */
.L_x_56:
[----:B------:R-:W-:Y:S05]  /*3190*/  BSYNC B1 ;  /* 0x0000000000017941 */ /* 0x000fea0003800000 */
.L_x_55:
        /* <DEDUP_REMOVED lines=10> */
.L_x_58:
[----:B------:R-:W-:Y:S05]  /*3240*/  BSYNC B1 ;  /* 0x0000000000017941 */ /* 0x000fea0003800000 */
.L_x_57:
        /* <DEDUP_REMOVED lines=10> */
.L_x_60:
[----:B------:R-:W-:Y:S05]  /*32f0*/  BSYNC B1 ;  /* 0x0000000000017941 */ /* 0x000fea0003800000 */
.L_x_59:
        /* <DEDUP_REMOVED lines=9> */
.L_x_62:
[----:B------:R-:W-:Y:S05]  /*3390*/  BSYNC B1 ;  /* 0x0000000000017941 */ /* 0x000fea0003800000 */
.L_x_61:
        /* <DEDUP_REMOVED lines=9> */
.L_x_64:
[----:B------:R-:W-:Y:S05]  /*3430*/  BSYNC B1 ;  /* 0x0000000000017941 */ /* 0x000fea0003800000 */
.L_x_63:
        /* <DEDUP_REMOVED lines=10> */
.L_x_66:
[----:B------:R-:W-:Y:S05]  /*34e0*/  BSYNC B1 ;  /* 0x0000000000017941 */ /* 0x000fea0003800000 */
.L_x_65:
        /* <DEDUP_REMOVED lines=10> */
.L_x_68:
[----:B------:R-:W-:Y:S05]  /*3590*/  BSYNC B1 ;  /* 0x0000000000017941 */ /* 0x000fea0003800000 */
.L_x_67:
        /* <DEDUP_REMOVED lines=9> */
.L_x_70:
[----:B------:R-:W-:Y:S05]  /*3630*/  BSYNC B1 ;  /* 0x0000000000017941 */ /* 0x000fea0003800000 */
.L_x_69:
        /* <DEDUP_REMOVED lines=9> */
.L_x_72:
[----:B------:R-:W-:Y:S05]  /*36d0*/  BSYNC B1 ;  /* 0x0000000000017941 */ /* 0x000fea0003800000 */
.L_x_71:
        /* <DEDUP_REMOVED lines=10> */
.L_x_74:
[----:B------:R-:W-:Y:S05]  /*3780*/  BSYNC B1 ;  /* 0x0000000000017941 */ /* 0x000fea0003800000 */
.L_x_73:
        /* <DEDUP_REMOVED lines=10> */
.L_x_76:
[----:B------:R-:W-:Y:S05]  /*3830*/  BSYNC B1 ;  /* 0x0000000000017941 */ /* 0x000fea0003800000 */
.L_x_75:
        /* <DEDUP_REMOVED lines=9> */
.L_x_78:
[----:B------:R-:W-:Y:S05]  /*38d0*/  BSYNC B1 ;  /* 0x0000000000017941 */ /* 0x000fea0003800000 */
.L_x_77:
        /* <DEDUP_REMOVED lines=9> */
.L_x_80:
[----:B------:R-:W-:Y:S05]  /*3970*/  BSYNC B1 ;  /* 0x0000000000017941 */ /* 0x000fea0003800000 */
.L_x_79:
        /* <DEDUP_REMOVED lines=10> */
.L_x_82:
[----:B------:R-:W-:Y:S05]  /*3a20*/  BSYNC B1 ;  /* 0x0000000000017941 */ /* 0x000fea0003800000 */
.L_x_81:
        /* <DEDUP_REMOVED lines=10> */
.L_x_84:
[----:B------:R-:W-:Y:S05]  /*3ad0*/  BSYNC B1 ;  /* 0x0000000000017941 */ /* 0x000fea0003800000 */
.L_x_83:
        /* <DEDUP_REMOVED lines=9> */
.L_x_86:
[----:B------:R-:W-:Y:S05]  /*3b70*/  BSYNC B1 ;  /* 0x0000000000017941 */ /* 0x000fea0003800000 */
.L_x_85:
        /* <DEDUP_REMOVED lines=9> */
.L_x_88:
[----:B------:R-:W-:Y:S05]  /*3c10*/  BSYNC B1 ;  /* 0x0000000000017941 */ /* 0x000fea0003800000 */
.L_x_87:
        /* <DEDUP_REMOVED lines=10> */
.L_x_90:
[----:B------:R-:W-:Y:S05]  /*3cc0*/  BSYNC B1 ;  /* 0x0000000000017941 */ /* 0x000fea0003800000 */
.L_x_89:
        /* <DEDUP_REMOVED lines=10> */
.L_x_92:
[----:B------:R-:W-:Y:S05]  /*3d70*/  BSYNC B1 ;  /* 0x0000000000017941 */ /* 0x000fea0003800000 */
.L_x_91:
        /* <DEDUP_REMOVED lines=9> */
.L_x_94:
[----:B------:R-:W-:Y:S05]  /*3e10*/  BSYNC B1 ;  /* 0x0000000000017941 */ /* 0x000fea0003800000 */
.L_x_93:
        /* <DEDUP_REMOVED lines=9> */
.L_x_96:
[----:B------:R-:W-:Y:S05]  /*3eb0*/  BSYNC B1 ;  /* 0x0000000000017941 */ /* 0x000fea0003800000 */
.L_x_95:
        /* <DEDUP_REMOVED lines=10> */
.L_x_98:
[----:B------:R-:W-:Y:S05]  /*3f60*/  BSYNC B1 ;  /* 0x0000000000017941 */ /* 0x000fea0003800000 */
.L_x_97:
        /* <DEDUP_REMOVED lines=10> */
.L_x_100:
[----:B------:R-:W-:Y:S05]  /*4010*/  BSYNC B1 ;  /* 0x0000000000017941 */ /* 0x000fea0003800000 */
.L_x_99:
        /* <DEDUP_REMOVED lines=9> */
.L_x_102:
[----:B------:R-:W-:Y:S05]  /*40b0*/  BSYNC B1 ;  /* 0x0000000000017941 */ /* 0x000fea0003800000 */
.L_x_101:
        /* <DEDUP_REMOVED lines=9> */
.L_x_104:
[----:B------:R-:W-:Y:S05]  /*4150*/  BSYNC B1 ;  /* 0x0000000000017941 */ /* 0x000fea0003800000 */
.L_x_103:
        /* <DEDUP_REMOVED lines=10> */
.L_x_106:
[----:B------:R-:W-:Y:S05]  /*4200*/  BSYNC B1 ;  /* 0x0000000000017941 */ /* 0x000fea0003800000 */
.L_x_105:
        /* <DEDUP_REMOVED lines=10> */
.L_x_108:
[----:B------:R-:W-:Y:S05]  /*42b0*/  BSYNC B1 ;  /* 0x0000000000017941 */ /* 0x000fea0003800000 */
.L_x_107:
        /* <DEDUP_REMOVED lines=9> */
.L_x_110:
[----:B------:R-:W-:Y:S05]  /*4350*/  BSYNC B1 ;  /* 0x0000000000017941 */ /* 0x000fea0003800000 */
.L_x_109:
        /* <DEDUP_REMOVED lines=9> */
.L_x_112:
[----:B------:R-:W-:Y:S05]  /*43f0*/  BSYNC B1 ;  /* 0x0000000000017941 */ /* 0x000fea0003800000 */
.L_x_111:
        /* <DEDUP_REMOVED lines=10> */
.L_x_114:
[----:B------:R-:W-:Y:S05]  /*44a0*/  BSYNC B1 ;  /* 0x0000000000017941 */ /* 0x000fea0003800000 */
.L_x_113:
        /* <DEDUP_REMOVED lines=10> */
.L_x_116:
[----:B------:R-:W-:Y:S05]  /*4550*/  BSYNC B1 ;  /* 0x0000000000017941 */ /* 0x000fea0003800000 */
.L_x_115:
        /* <DEDUP_REMOVED lines=9> */
.L_x_118:
[----:B------:R-:W-:Y:S05]  /*45f0*/  BSYNC B1 ;  /* 0x0000000000017941 */ /* 0x000fea0003800000 */
.L_x_117:
        /* <DEDUP_REMOVED lines=9> */
.L_x_120:
[----:B------:R-:W-:Y:S05]  /*4690*/  BSYNC B1 ;  /* 0x0000000000017941 */ /* 0x000fea0003800000 */
.L_x_119:
        /* <DEDUP_REMOVED lines=10> */
.L_x_122:
[----:B------:R-:W-:Y:S05]  /*4740*/  BSYNC B1 ;  /* 0x0000000000017941 */ /* 0x000fea0003800000 */
.L_x_121:
        /* <DEDUP_REMOVED lines=10> */
.L_x_124:
[----:B------:R-:W-:Y:S05]  /*47f0*/  BSYNC B1 ;  /* 0x0000000000017941 */ /* 0x000fea0003800000 */
.L_x_123:
        /* <DEDUP_REMOVED lines=9> */
.L_x_126:
[----:B------:R-:W-:Y:S05]  /*4890*/  BSYNC B1 ;  /* 0x0000000000017941 */ /* 0x000fea0003800000 */
.L_x_125:
        /* <DEDUP_REMOVED lines=9> */
.L_x_128:
[----:B------:R-:W-:Y:S05]  /*4930*/  BSYNC B1 ;  /* 0x0000000000017941 */ /* 0x000fea0003800000 */
.L_x_127:
        /* <DEDUP_REMOVED lines=10> */
.L_x_130:
[----:B------:R-:W-:Y:S05]  /*49e0*/  BSYNC B1 ;  /* 0x0000000000017941 */ /* 0x000fea0003800000 */
.L_x_129:
        /* <DEDUP_REMOVED lines=10> */
.L_x_132:
[----:B------:R-:W-:Y:S05]  /*4a90*/  BSYNC B1 ;  /* 0x0000000000017941 */ /* 0x000fea0003800000 */
.L_x_131:
        /* <DEDUP_REMOVED lines=9> */
.L_x_134:
[----:B------:R-:W-:Y:S05]  /*4b30*/  BSYNC B1 ;  /* 0x0000000000017941 */ /* 0x000fea0003800000 */
.L_x_133:
        /* <DEDUP_REMOVED lines=9> */
.L_x_136:
[----:B------:R-:W-:Y:S05]  /*4bd0*/  BSYNC B1 ;  /* 0x0000000000017941 */ /* 0x000fea0003800000 */
.L_x_135:
        /* <DEDUP_REMOVED lines=10> */
.L_x_138:
[----:B------:R-:W-:Y:S05]  /*4c80*/  BSYNC B1 ;  /* 0x0000000000017941 */ /* 0x000fea0003800000 */
.L_x_137:
        /* <DEDUP_REMOVED lines=10> */
.L_x_140:
[----:B------:R-:W-:Y:S05]  /*4d30*/  BSYNC B1 ;  /* 0x0000000000017941 */ /* 0x000fea0003800000 */
.L_x_139:
        /* <DEDUP_REMOVED lines=9> */
.L_x_142:
[----:B------:R-:W-:Y:S05]  /*4dd0*/  BSYNC B1 ;  /* 0x0000000000017941 */ /* 0x000fea0003800000 */
.L_x_141:
        /* <DEDUP_REMOVED lines=9> */
.L_x_144:
[----:B------:R-:W-:Y:S05]  /*4e70*/  BSYNC B1 ;  /* 0x0000000000017941 */ /* 0x000fea0003800000 */
.L_x_143:
        /* <DEDUP_REMOVED lines=10> */
.L_x_146:
[----:B------:R-:W-:Y:S05]  /*4f20*/  BSYNC B1 ;  /* 0x0000000000017941 */ /* 0x000fea0003800000 */
.L_x_145:
        /* <DEDUP_REMOVED lines=10> */
.L_x_148:
[----:B------:R-:W-:Y:S05]  /*4fd0*/  BSYNC B1 ;  /* 0x0000000000017941 */ /* 0x000fea0003800000 */
.L_x_147:
        /* <DEDUP_REMOVED lines=9> */
.L_x_150:
[----:B------:R-:W-:Y:S05]  /*5070*/  BSYNC B1 ;  /* 0x0000000000017941 */ /* 0x000fea0003800000 */
.L_x_149:
        /* <DEDUP_REMOVED lines=9> */
.L_x_152:
[----:B------:R-:W-:Y:S05]  /*5110*/  BSYNC B1 ;  /* 0x0000000000017941 */ /* 0x000fea0003800000 */
.L_x_151:
        /* <DEDUP_REMOVED lines=10> */
.L_x_154:
[----:B------:R-:W-:Y:S05]  /*51c0*/  BSYNC B1 ;  /* 0x0000000000017941 */ /* 0x000fea0003800000 */
.L_x_153:
        /* <DEDUP_REMOVED lines=10> */
.L_x_156:
[----:B------:R-:W-:Y:S05]  /*5270*/  BSYNC B1 ;  /* 0x0000000000017941 */ /* 0x000fea0003800000 */
.L_x_155:
[----:B01---5:R-:W-:Y:S01]  /*5280*/  IMAD.U32 R3, R15, 0x10000, RZ ;  /* 0x000100000f037824 */ /* 0x023fe200078e00ff */
        /* <DEDUP_REMOVED lines=8> */
.L_x_158:
[----:B------:R-:W-:Y:S05]  /*5310*/  BSYNC B1 ;  /* 0x0000000000017941 */ /* 0x000fea0003800000 */
.L_x_157:
[----:B-----5:R-:W-:Y:S01]  /*5320*/  IMAD.U32 R3, R15, 0x10000, RZ ;  /* 0x000100000f037824 */ /* 0x020fe200078e00ff */
[----:B------:R-:W-:Y:S01]  /*5330*/  ISETP.GT.AND P0, PT, R0, 0x8, P0 ;  /* 0x000000080000780c */ /* 0x000fe20000704270 */
[----:B0-----:R-:W-:Y:S01]  /*5340*/  @P1 IMAD.MOV.U32 R2, RZ, RZ, R8 ;  /* 0x000000ffff021224 */ /* 0x001fe200078e0008 */
[----:B------:R-:W-:Y:S01]  /*5350*/  BSSY B1, `(.L_x_159) ;  /* 0x0000009000017945 */ /* 0x000fe20003800000 */
[----:B------:R-:W-:-:S04]  /*5360*/  FMUL R3, R3, R88 ;  /* 0x0000005803037220 */ /* 0x000fc80000400000 */
[----:B------:R-:W-:-:S05]  /*5370*/  FFMA R3, R86, R23, R3 ;  /* 0x0000001756037223 */ /* 0x000fca0000000003 */
[----:B------:R-:W-:-:S04]  /*5380*/  F2FP.BF16.F32.PACK_AB R3, RZ, R3 ;  /* 0x00000003ff03723e */ /* 0x000fc800000010ff */
[----:B------:R-:W-:Y:S01]  /*5390*/  PRMT R6, R3, 0x7610, R6 ;  /* 0x0000761003067816 */ /* 0x000fe20000000006 */
[----:B------:R-:W-:-:S05]  /*53a0*/  @P1 IMAD.MOV.U32 R3, RZ, RZ, R9 ;  /* 0x000000ffff031224 */ /* 0x000fca00078e0009 */
[----:B------:R0:W-:Y:S01]  /*53b0*/  @P1 STG.E.U16 desc[UR54][R2.64+0xf0], R6 ;  /* 0x0000f00602001986 */ /* 0x0001e2000c101536 */
[----:B------:R-:W-:Y:S05]  /*53c0*/  @!P0 BRA `(.L_x_160) ;  /* 0x0000000000048947 */ /* 0x000fea0003800000 */
[----:B------:R0:W5:Y:S02]  /*53d0*/  LDG.E.LTC128B.U16 R15, desc[UR54][R4.64+0xf2] ;  /* 0x0000f236040f7981 */ /* 0x000164000c1e1520 */
.L_x_160:
[----:B------:R-:W-:Y:S05]  /*53e0*/  BSYNC B1 ;  /* 0x0000000000017941 */ /* 0x000fea0003800000 */
.L_x_159:
[----:B------:R-:W-:Y:S05]  /*53f0*/  @!P0 BRA `(.L_x_161) ;  /* 0x0000001000b08947 */ /* 0x000fea0003800000 */
[----:B-----5:R-:W-:-:S04]  /*5400*/  IMAD.U32 R15, R15, 0x10000, RZ ;  /* 0x000100000f0f7824 */ /* 0x020fc800078e00ff */
[----:B------:R-:W-:-:S04]  /*5410*/  FMUL R0, R15, R88 ;  /* 0x000000580f007220 */ /* 0x000fc80000400000 */
[----:B------:R-:W-:-:S05]  /*5420*/  FFMA R0, R87, R23, R0 ;  /* 0x0000001757007223 */ /* 0x000fca0000000000 */
[----:B------:R-:W-:-:S05]  /*5430*/  F2FP.BF16.F32.PACK_AB R0, RZ, R0 ;  /* 0x00000000ff00723e */ /* 0x000fca00000010ff */
[----:B------:R0:W-:Y:S01]  /*5440*/  STG.E.U16 desc[UR54][R8.64+0xf2], R0 ;  /* 0x0000f20008007986 */ /* 0x0001e2000c101536 */
[----:B------:R-:W-:Y:S05]  /*5450*/  BRA `(.L_x_161) ;  /* 0x0000001000987947 */ /* 0x000fea0003800000 */
.L_x_36:
[----:B------:R-:W-:Y:S01]  /*5460*/  ISETP.GT.AND P3, PT, R14, 0x1, PT ;  /* 0x000000010e00780c */ /* 0x000fe20003f64270 */
[----:B------:R-:W-:Y:S01]  /*5470*/  ULDC.64 UR4, c[0x0][0x5c0] ;  /* 0x0001700000047ab9 */ /* 0x000fe20000000a00 */
[-C--:B------:R-:W-:Y:S01]  /*5480*/  FMUL R24, R24, R23.reuse ;  /* 0x0000001718187220 */ /* 0x080fe20000400000 */
[----:B------:R-:W-:Y:S01]  /*5490*/  LEA R2, P4, R102, UR4, 0x1 ;  /* 0x0000000466027c11 */ /* 0x000fe2000f8808ff */
[-C--:B------:R-:W-:Y:S01]  /*54a0*/  FMUL R25, R25, R23.reuse ;  /* 0x0000001719197220 */ /* 0x080fe20000400000 */
[----:B------:R-:W-:Y:S01]  /*54b0*/  ISETP.GT.AND P0, PT, R0, RZ, P3 ;  /* 0x000000ff0000720c */ /* 0x000fe20001f04270 */
[-C--:B------:R-:W-:Y:S01]  /*54c0*/  FMUL R26, R26, R23.reuse ;  /* 0x000000171a1a7220 */ /* 0x080fe20000400000 */
[----:B------:R-:W-:Y:S01]  /*54d0*/  F2FP.BF16.F32.PACK_AB R24, RZ, R24 ;  /* 0x00000018ff18723e */ /* 0x000fe200000010ff */
[-C--:B------:R-:W-:Y:S01]  /*54e0*/  FMUL R27, R27, R23.reuse ;  /* 0x000000171b1b7220 */ /* 0x080fe20000400000 */
[----:B------:R-:W-:Y:S01]  /*54f0*/  LEA.HI.X R3, R102, UR5, R111, 0x1, P4 ;  /* 0x0000000566037c11 */ /* 0x000fe2000a0f0c6f */
[----:B------:R-:W-:Y:S01]  /*5500*/  FMUL R28, R28, R23 ;  /* 0x000000171c1c7220 */ /* 0x000fe20000400000 */
[----:B------:R-:W-:Y:S01]  /*5510*/  F2FP.BF16.F32.PACK_AB R25, RZ, R25 ;  /* 0x00000019ff19723e */ /* 0x000fe200000010ff */
[-C--:B------:R-:W-:Y:S01]  /*5520*/  FMUL R29, R29, R23.reuse ;  /* 0x000000171d1d7220 */ /* 0x080fe20000400000 */
[----:B------:R-:W-:Y:S01]  /*5530*/  ISETP.GT.AND P2, PT, R0, 0x8, P2 ;  /* 0x000000080000780c */ /* 0x000fe20001744270 */
[----:B------:R-:W-:Y:S01]  /*5540*/  @P1 STG.E.U16 desc[UR54][R2.64], R24 ;  /* 0x0000001802001986 */ /* 0x000fe2000c101536 */
[----:B------:R-:W-:Y:S01]  /*5550*/  ISETP.GT.AND P1, PT, R14, 0x8, PT ;  /* 0x000000080e00780c */ /* 0x000fe20003f24270 */
[-C--:B------:R-:W-:Y:S01]  /*5560*/  FMUL R30, R30, R23.reuse ;  /* 0x000000171e1e7220 */ /* 0x080fe20000400000 */
[C---:B------:R-:W-:Y:S01]  /*5570*/  SHF.L.U64.HI R5, R94.reuse, 0x1, R89 ;  /* 0x000000015e057819 */ /* 0x040fe20000010259 */
[----:B------:R-:W-:Y:S01]  /*5580*/  @P0 STG.E.U16 desc[UR54][R2.64+0x2], R25 ;  /* 0x0000021902000986 */ /* 0x000fe2000c101536 */
[----:B------:R-:W-:Y:S01]  /*5590*/  LEA R4, P5, R94, R2, 0x1 ;  /* 0x000000025e047211 */ /* 0x000fe200078a08ff */
[-C--:B------:R-:W-:Y:S01]  /*55a0*/  FMUL R31, R31, R23.reuse ;  /* 0x000000171f1f7220 */ /* 0x080fe20000400000 */
[----:B------:R-:W-:Y:S01]  /*55b0*/  ISETP.GT.AND P3, PT, R0, 0x8, P3 ;  /* 0x000000080000780c */ /* 0x000fe20001f64270 */
[-C--:B------:R-:W-:Y:S01]  /*55c0*/  FMUL R32, R32, R23.reuse ;  /* 0x0000001720207220 */ /* 0x080fe20000400000 */
[----:B------:R-:W-:Y:S01]  /*55d0*/  ISETP.GT.AND P0, PT, R14, 0x9, PT ;  /* 0x000000090e00780c */ /* 0x000fe20003f04270 */
[----:B------:R-:W-:Y:S01]  /*55e0*/  IMAD.X R5, R5, 0x1, R3, P5 ;  /* 0x0000000105057824 */ /* 0x000fe200028e0603 */
[----:B------:R-:W-:Y:S01]  /*55f0*/  ISETP.GT.AND P4, PT, R0, RZ, P1 ;  /* 0x000000ff0000720c */ /* 0x000fe20000f84270 */
[-C--:B------:R-:W-:Y:S01]  /*5600*/  FMUL R33, R33, R23.reuse ;  /* 0x0000001721217220 */ /* 0x080fe20000400000 */
[----:B------:R-:W-:Y:S01]  /*5610*/  F2FP.BF16.F32.PACK_AB R26, RZ, R26 ;  /* 0x0000001aff1a723e */ /* 0x000fe200000010ff */
[-C--:B------:R-:W-:Y:S01]  /*5620*/  FMUL R34, R34, R23.reuse ;  /* 0x0000001722227220 */ /* 0x080fe20000400000 */
[----:B------:R-:W-:Y:S01]  /*5630*/  ISETP.GT.AND P5, PT, R0, RZ, P0 ;  /* 0x000000ff0000720c */ /* 0x000fe200007a4270 */
[----:B------:R-:W-:Y:S01]  /*5640*/  FMUL R35, R35, R23 ;  /* 0x0000001723237220 */ /* 0x000fe20000400000 */
[----:B------:R-:W-:Y:S01]  /*5650*/  F2FP.BF16.F32.PACK_AB R27, RZ, R27 ;  /* 0x0000001bff1b723e */ /* 0x000fe200000010ff */
[----:B------:R-:W-:Y:S01]  /*5660*/  @P2 STG.E.U16 desc[UR54][R4.64], R26 ;  /* 0x0000001a04002986 */ /* 0x000fe2000c101536 */
[----:B------:R-:W-:Y:S01]  /*5670*/  F2FP.BF16.F32.PACK_AB R28, RZ, R28 ;  /* 0x0000001cff1c723e */ /* 0x000fe200000010ff */
[-C--:B------:R-:W-:Y:S01]  /*5680*/  FMUL R36, R36, R23.reuse ;  /* 0x0000001724247220 */ /* 0x080fe20000400000 */
[----:B------:R-:W-:Y:S01]  /*5690*/  ISETP.GT.AND P2, PT, R0, 0x8, P1 ;  /* 0x000000080000780c */ /* 0x000fe20000f44270 */
[----:B------:R-:W-:Y:S01]  /*56a0*/  @P3 STG.E.U16 desc[UR54][R4.64+0x2], R27 ;  /* 0x0000021b04003986 */ /* 0x000fe2000c101536 */
[----:B------:R-:W-:Y:S01]  /*56b0*/  ISETP.GT.AND P1, PT, R14, 0x10, PT ;  /* 0x000000100e00780c */ /* 0x000fe20003f24270 */
[----:B------:R-:W-:Y:S01]  /*56c0*/  FMUL R37, R37, R23 ;  /* 0x0000001725257220 */ /* 0x000fe20000400000 */
[----:B------:R-:W-:Y:S01]  /*56d0*/  F2FP.BF16.F32.PACK_AB R29, RZ, R29 ;  /* 0x0000001dff1d723e */ /* 0x000fe200000010ff */
[----:B------:R-:W-:Y:S01]  /*56e0*/  @P4 STG.E.U16 desc[UR54][R2.64+0x10], R28 ;  /* 0x0000101c02004986 */ /* 0x000fe2000c101536 */
[----:B------:R-:W-:Y:S01]  /*56f0*/  ISETP.GT.AND P3, PT, R0, 0x8, P0 ;  /* 0x000000080000780c */ /* 0x000fe20000764270 */
[-C--:B------:R-:W-:Y:S01]  /*5700*/  FMUL R38, R38, R23.reuse ;  /* 0x0000001726267220 */ /* 0x080fe20000400000 */
[----:B------:R-:W-:Y:S01]  /*5710*/  ISETP.GT.AND P0, PT, R14, 0x11, PT ;  /* 0x000000110e00780c */ /* 0x000fe20003f04270 */
[----:B------:R-:W-:Y:S01]  /*5720*/  @P5 STG.E.U16 desc[UR54][R2.64+0x12], R29 ;  /* 0x0000121d02005986 */ /* 0x000fe2000c101536 */
        /* <DEDUP_REMOVED lines=161> */
[----:B------:R-:W-:Y:S01]  /*6140*/  FMUL R87, R87, R23 ;  /* 0x0000001757577220 */ /* 0x000fe20000400000 */
[----:B------:R-:W-:-:S02]  /*6150*/  F2FP.BF16.F32.PACK_AB R62, RZ, R62 ;  /* 0x0000003eff3e723e */ /* 0x000fc400000010ff */
[C---:B------:R-:W-:Y:S02]  /*6160*/  ISETP.GT.AND P5, PT, R0.reuse, RZ, P0 ;  /* 0x000000ff0000720c */ /* 0x040fe400007a4270 */
[----:B------:R-:W-:Y:S01]  /*6170*/  F2FP.BF16.F32.PACK_AB R63, RZ, R63 ;  /* 0x0000003fff3f723e */ /* 0x000fe200000010ff */
[----:B------:R-:W-:Y:S01]  /*6180*/  @P2 STG.E.U16 desc[UR54][R4.64+0x90], R62 ;  /* 0x0000903e04002986 */ /* 0x000fe2000c101536 */
[----:B------:R-:W-:Y:S02]  /*6190*/  F2FP.BF16.F32.PACK_AB R64, RZ, R64 ;  /* 0x00000040ff40723e */ /* 0x000fe400000010ff */
[----:B------:R-:W-:Y:S01]  /*61a0*/  ISETP.GT.AND P2, PT, R0, 0x8, P1 ;  /* 0x000000080000780c */ /* 0x000fe20000f44270 */
[----:B------:R-:W-:Y:S01]  /*61b0*/  @P3 STG.E.U16 desc[UR54][R4.64+0x92], R63 ;  /* 0x0000923f04003986 */ /* 0x000fe2000c101536 */
[----:B------:R-:W-:Y:S02]  /*61c0*/  ISETP.GT.AND P1, PT, R14, 0x58, PT ;  /* 0x000000580e00780c */ /* 0x000fe40003f24270 */
[----:B------:R-:W-:Y:S01]  /*61d0*/  F2FP.BF16.F32.PACK_AB R65, RZ, R65 ;  /* 0x00000041ff41723e */ /* 0x000fe200000010ff */
[----:B------:R-:W-:Y:S01]  /*61e0*/  @P4 STG.E.U16 desc[UR54][R2.64+0xa0], R64 ;  /* 0x0000a04002004986 */ /* 0x000fe2000c101536 */
[----:B------:R-:W-:-:S02]  /*61f0*/  ISETP.GT.AND P3, PT, R0, 0x8, P0 ;  /* 0x000000080000780c */ /* 0x000fc40000764270 */
[----:B------:R-:W-:Y:S01]  /*6200*/  ISETP.GT.AND P0, PT, R14, 0x59, PT ;  /* 0x000000590e00780c */ /* 0x000fe20003f04270 */
[----:B------:R-:W-:Y:S01]  /*6210*/  @P5 STG.E.U16 desc[UR54][R2.64+0xa2], R65 ;  /* 0x0000a24102005986 */ /* 0x000fe2000c101536 */
[C---:B------:R-:W-:Y:S02]  /*6220*/  ISETP.GT.AND P4, PT, R0.reuse, RZ, P1 ;  /* 0x000000ff0000720c */ /* 0x040fe40000f84270 */
[----:B------:R-:W-:Y:S02]  /*6230*/  F2FP.BF16.F32.PACK_AB R66, RZ, R66 ;  /* 0x00000042ff42723e */ /* 0x000fe400000010ff */
[----:B------:R-:W-:Y:S02]  /*6240*/  ISETP.GT.AND P5, PT, R0, RZ, P0 ;  /* 0x000000ff0000720c */ /* 0x000fe400007a4270 */
[----:B------:R-:W-:Y:S01]  /*6250*/  F2FP.BF16.F32.PACK_AB R67, RZ, R67 ;  /* 0x00000043ff43723e */ /* 0x000fe200000010ff */
[----:B------:R-:W-:Y:S01]  /*6260*/  @P2 STG.E.U16 desc[UR54][R4.64+0xa0], R66 ;  /* 0x0000a04204002986 */ /* 0x000fe2000c101536 */
[----:B------:R-:W-:-:S02]  /*6270*/  F2FP.BF16.F32.PACK_AB R68, RZ, R68 ;  /* 0x00000044ff44723e */ /* 0x000fc400000010ff */
[----:B------:R-:W-:Y:S01]  /*6280*/  ISETP.GT.AND P2, PT, R0, 0x8, P1 ;  /* 0x000000080000780c */ /* 0x000fe20000f44270 */
[----:B------:R-:W-:Y:S01]  /*6290*/  @P3 STG.E.U16 desc[UR54][R4.64+0xa2], R67 ;  /* 0x0000a24304003986 */ /* 0x000fe2000c101536 */
[----:B------:R-:W-:Y:S02]  /*62a0*/  ISETP.GT.AND P1, PT, R14, 0x60, PT ;  /* 0x000000600e00780c */ /* 0x000fe40003f24270 */
[----:B------:R-:W-:Y:S01]  /*62b0*/  F2FP.BF16.F32.PACK_AB R69, RZ, R69 ;  /* 0x00000045ff45723e */ /* 0x000fe200000010ff */
[----:B------:R-:W-:Y:S01]  /*62c0*/  @P4 STG.E.U16 desc[UR54][R2.64+0xb0], R68 ;  /* 0x0000b04402004986 */ /* 0x000fe2000c101536 */
[----:B------:R-:W-:Y:S02]  /*62d0*/  ISETP.GT.AND P3, PT, R0, 0x8, P0 ;  /* 0x000000080000780c */ /* 0x000fe40000764270 */
[----:B------:R-:W-:Y:S01]  /*62e0*/  ISETP.GT.AND P0, PT, R14, 0x61, PT ;  /* 0x000000610e00780c */ /* 0x000fe20003f04270 */
[----:B------:R-:W-:Y:S01]  /*62f0*/  @P5 STG.E.U16 desc[UR54][R2.64+0xb2], R69 ;  /* 0x0000b24502005986 */ /* 0x000fe2000c101536 */
[----:B------:R-:W-:-:S02]  /*6300*/  ISETP.GT.AND P4, PT, R0, RZ, P1 ;  /* 0x000000ff0000720c */ /* 0x000fc40000f84270 */
[C---:B------:R-:W-:Y:S02]  /*6310*/  ISETP.GT.AND P5, PT, R0.reuse, RZ, P0 ;  /* 0x000000ff0000720c */ /* 0x040fe400007a4270 */
[----:B------:R-:W-:Y:S02]  /*6320*/  F2FP.BF16.F32.PACK_AB R70, RZ, R70 ;  /* 0x00000046ff46723e */ /* 0x000fe400000010ff */
[----:B------:R-:W-:Y:S02]  /*6330*/  F2FP.BF16.F32.PACK_AB R71, RZ, R71 ;  /* 0x00000047ff47723e */ /* 0x000fe400000010ff */
[----:B------:R-:W-:Y:S01]  /*6340*/  F2FP.BF16.F32.PACK_AB R72, RZ, R72 ;  /* 0x00000048ff48723e */ /* 0x000fe200000010ff */
[----:B------:R-:W-:Y:S01]  /*6350*/  @P2 STG.E.U16 desc[UR54][R4.64+0xb0], R70 ;  /* 0x0000b04604002986 */ /* 0x000fe2000c101536 */
[----:B------:R-:W-:Y:S02]  /*6360*/  F2FP.BF16.F32.PACK_AB R73, RZ, R73 ;  /* 0x00000049ff49723e */ /* 0x000fe400000010ff */
[C---:B------:R-:W-:Y:S01]  /*6370*/  ISETP.GT.AND P1, PT, R0.reuse, 0x8, P1 ;  /* 0x000000080000780c */ /* 0x040fe20000f24270 */
[----:B------:R-:W-:Y:S01]  /*6380*/  @P3 STG.E.U16 desc[UR54][R4.64+0xb2], R71 ;  /* 0x0000b24704003986 */ /* 0x000fe2000c101536 */
[----:B------:R-:W-:-:S02]  /*6390*/  ISETP.GT.AND P2, PT, R0, 0x8, P0 ;  /* 0x000000080000780c */ /* 0x000fc40000744270 */
[----:B------:R-:W-:Y:S01]  /*63a0*/  F2FP.BF16.F32.PACK_AB R74, RZ, R74 ;  /* 0x0000004aff4a723e */ /* 0x000fe200000010ff */
[----:B------:R-:W-:Y:S01]  /*63b0*/  @P4 STG.E.U16 desc[UR54][R2.64+0xc0], R72 ;  /* 0x0000c04802004986 */ /* 0x000fe2000c101536 */
[C---:B------:R-:W-:Y:S02]  /*63c0*/  ISETP.GT.AND P4, PT, R14.reuse, 0x68, PT ;  /* 0x000000680e00780c */ /* 0x040fe40003f84270 */
[----:B------:R-:W-:Y:S01]  /*63d0*/  ISETP.GT.AND P0, PT, R14, 0x69, PT ;  /* 0x000000690e00780c */ /* 0x000fe20003f04270 */
[----:B------:R-:W-:Y:S01]  /*63e0*/  @P5 STG.E.U16 desc[UR54][R2.64+0xc2], R73 ;  /* 0x0000c24902005986 */ /* 0x000fe2000c101536 */
[----:B------:R-:W-:Y:S02]  /*63f0*/  ISETP.GT.AND P5, PT, R0, RZ, P4 ;  /* 0x000000ff0000720c */ /* 0x000fe400027a4270 */
[----:B------:R-:W-:Y:S01]  /*6400*/  F2FP.BF16.F32.PACK_AB R75, RZ, R75 ;  /* 0x0000004bff4b723e */ /* 0x000fe200000010ff */
[----:B------:R-:W-:Y:S01]  /*6410*/  @P1 STG.E.U16 desc[UR54][R4.64+0xc0], R74 ;  /* 0x0000c04a04001986 */ /* 0x000fe2000c101536 */
[----:B------:R-:W-:-:S02]  /*6420*/  F2FP.BF16.F32.PACK_AB R76, RZ, R76 ;  /* 0x0000004cff4c723e */ /* 0x000fc400000010ff */
[C---:B------:R-:W-:Y:S01]  /*6430*/  ISETP.GT.AND P3, PT, R0.reuse, RZ, P0 ;  /* 0x000000ff0000720c */ /* 0x040fe20000764270 */
[----:B------:R-:W-:Y:S01]  /*6440*/  @P2 STG.E.U16 desc[UR54][R4.64+0xc2], R75 ;  /* 0x0000c24b04002986 */ /* 0x000fe2000c101536 */
[C---:B------:R-:W-:Y:S02]  /*6450*/  ISETP.GT.AND P4, PT, R0.reuse, 0x8, P4 ;  /* 0x000000080000780c */ /* 0x040fe40002784270 */
[----:B------:R-:W-:Y:S02]  /*6460*/  F2FP.BF16.F32.PACK_AB R77, RZ, R77 ;  /* 0x0000004dff4d723e */ /* 0x000fe400000010ff */
[----:B------:R-:W-:Y:S01]  /*6470*/  F2FP.BF16.F32.PACK_AB R78, RZ, R78 ;  /* 0x0000004eff4e723e */ /* 0x000fe200000010ff */
[----:B------:R-:W-:Y:S01]  /*6480*/  @P5 STG.E.U16 desc[UR54][R2.64+0xd0], R76 ;  /* 0x0000d04c02005986 */ /* 0x000fe2000c101536 */
[----:B------:R-:W-:Y:S02]  /*6490*/  ISETP.GT.AND P5, PT, R0, 0x8, P0 ;  /* 0x000000080000780c */ /* 0x000fe400007a4270 */
[----:B------:R-:W-:-:S02]  /*64a0*/  F2FP.BF16.F32.PACK_AB R79, RZ, R79 ;  /* 0x0000004fff4f723e */ /* 0x000fc400000010ff */
[C---:B------:R-:W-:Y:S01]  /*64b0*/  ISETP.GT.AND P2, PT, R14.reuse, 0x71, PT ;  /* 0x000000710e00780c */ /* 0x040fe20003f44270 */
[----:B------:R-:W-:Y:S01]  /*64c0*/  @P3 STG.E.U16 desc[UR54][R2.64+0xd2], R77 ;  /* 0x0000d24d02003986 */ /* 0x000fe2000c101536 */
[----:B------:R-:W-:Y:S02]  /*64d0*/  ISETP.GT.AND P3, PT, R14, 0x70, PT ;  /* 0x000000700e00780c */ /* 0x000fe40003f64270 */
[----:B------:R-:W-:Y:S01]  /*64e0*/  F2FP.BF16.F32.PACK_AB R80, RZ, R80 ;  /* 0x00000050ff50723e */ /* 0x000fe200000010ff */
[----:B------:R-:W-:Y:S01]  /*64f0*/  @P4 STG.E.U16 desc[UR54][R4.64+0xd0], R78 ;  /* 0x0000d04e04004986 */ /* 0x000fe2000c101536 */
[C---:B------:R-:W-:Y:S02]  /*6500*/  ISETP.GT.AND P4, PT, R0.reuse, RZ, P2 ;  /* 0x000000ff0000720c */ /* 0x040fe40001784270 */
[----:B------:R-:W-:Y:S01]  /*6510*/  F2FP.BF16.F32.PACK_AB R81, RZ, R81 ;  /* 0x00000051ff51723e */ /* 0x000fe200000010ff */
[----:B------:R-:W-:Y:S01]  /*6520*/  @P5 STG.E.U16 desc[UR54][R4.64+0xd2], R79 ;  /* 0x0000d24f04005986 */ /* 0x000fe2000c101536 */
[----:B------:R-:W-:-:S02]  /*6530*/  ISETP.GT.AND P5, PT, R0, RZ, P3 ;  /* 0x000000ff0000720c */ /* 0x000fc40001fa4270 */
[C---:B------:R-:W-:Y:S02]  /*6540*/  ISETP.GT.AND P1, PT, R14.reuse, 0x78, PT ;  /* 0x000000780e00780c */ /* 0x040fe40003f24270 */
[----:B------:R-:W-:Y:S02]  /*6550*/  ISETP.GT.AND P0, PT, R14, 0x79, PT ;  /* 0x000000790e00780c */ /* 0x000fe40003f04270 */
[C---:B------:R-:W-:Y:S02]  /*6560*/  ISETP.GT.AND P3, PT, R0.reuse, 0x8, P3 ;  /* 0x000000080000780c */ /* 0x040fe40001f64270 */
[C---:B------:R-:W-:Y:S02]  /*6570*/  ISETP.GT.AND P2, PT, R0.reuse, 0x8, P2 ;  /* 0x000000080000780c */ /* 0x040fe40001744270 */
[----:B------:R-:W-:Y:S02]  /*6580*/  F2FP.BF16.F32.PACK_AB R82, RZ, R82 ;  /* 0x00000052ff52723e */ /* 0x000fe400000010ff */
[----:B------:R-:W-:Y:S01]  /*6590*/  F2FP.BF16.F32.PACK_AB R83, RZ, R83 ;  /* 0x00000053ff53723e */ /* 0x000fe200000010ff */
[----:B------:R-:W-:Y:S01]  /*65a0*/  @P5 STG.E.U16 desc[UR54][R2.64+0xe0], R80 ;  /* 0x0000e05002005986 */ /* 0x000fe2000c101536 */
[----:B------:R-:W-:-:S02]  /*65b0*/  ISETP.GT.AND P5, PT, R0, RZ, P0 ;  /* 0x000000ff0000720c */ /* 0x000fc400007a4270 */
[C---:B------:R-:W-:Y:S01]  /*65c0*/  ISETP.GT.AND P0, PT, R0.reuse, 0x8, P0 ;  /* 0x000000080000780c */ /* 0x040fe20000704270 */
[----:B------:R-:W-:Y:S01]  /*65d0*/  @P4 STG.E.U16 desc[UR54][R2.64+0xe2], R81 ;  /* 0x0000e25102004986 */ /* 0x000fe2000c101536 */
[C---:B------:R-:W-:Y:S02]  /*65e0*/  ISETP.GT.AND P4, PT, R0.reuse, RZ, P1 ;  /* 0x000000ff0000720c */ /* 0x040fe40000f84270 */
[----:B------:R-:W-:Y:S01]  /*65f0*/  ISETP.GT.AND P1, PT, R0, 0x8, P1 ;  /* 0x000000080000780c */ /* 0x000fe20000f24270 */
[----:B------:R-:W-:Y:S01]  /*6600*/  @P3 STG.E.U16 desc[UR54][R4.64+0xe0], R82 ;  /* 0x0000e05204003986 */ /* 0x000fe2000c101536 */
[----:B------:R-:W-:Y:S02]  /*6610*/  F2FP.BF16.F32.PACK_AB R84, RZ, R84 ;  /* 0x00000054ff54723e */ /* 0x000fe400000010ff */
[----:B------:R-:W-:Y:S01]  /*6620*/  F2FP.BF16.F32.PACK_AB R85, RZ, R85 ;  /* 0x00000055ff55723e */ /* 0x000fe200000010ff */
[----:B------:R-:W-:Y:S01]  /*6630*/  @P2 STG.E.U16 desc[UR54][R4.64+0xe2], R83 ;  /* 0x0000e25304002986 */ /* 0x000fe2000c101536 */
[----:B------:R-:W-:-:S02]  /*6640*/  F2FP.BF16.F32.PACK_AB R86, RZ, R86 ;  /* 0x00000056ff56723e */ /* 0x000fc400000010ff */
[----:B------:R-:W-:-:S03]  /*6650*/  F2FP.BF16.F32.PACK_AB R87, RZ, R87 ;  /* 0x00000057ff57723e */ /* 0x000fc600000010ff */
[----:B------:R-:W-:Y:S04]  /*6660*/  @P4 STG.E.U16 desc[UR54][R2.64+0xf0], R84 ;  /* 0x0000f05402004986 */ /* 0x000fe8000c101536 */
[----:B------:R0:W-:Y:S02]  /*6670*/  @P5 STG.E.U16 desc[UR54][R2.64+0xf2], R85 ;  /* 0x0000f25502005986 */ /* 0x0001e4000c101536 */
[----:B0-----:R-:W-:Y:S02]  /*6680*/  @P1 IMAD.MOV.U32 R2, RZ, RZ, R4 ;  /* 0x000000ffff021224 */ /* 0x001fe400078e0004 */
[----:B------:R-:W-:-:S05]  /*6690*/  @P1 IMAD.MOV.U32 R3, RZ, RZ, R5 ;  /* 0x000000ffff031224 */ /* 0x000fca00078e0005 */
[----:B------:R0:W-:Y:S04]  /*66a0*/  @P1 STG.E.U16 desc[UR54][R2.64+0xf0], R86 ;  /* 0x0000f05602001986 */ /* 0x0001e8000c101536 */
[----:B------:R0:W-:Y:S02]  /*66b0*/  @P0 STG.E.U16 desc[UR54][R4.64+0xf2], R87 ;  /* 0x0000f25704000986 */ /* 0x0001e4000c101536 */
.L_x_161:
[----:B------:R-:W-:Y:S05]  /*66c0*/  BSYNC B0 ;  /* 0x0000000000007941 */ /* 0x000fea0003800000 */
.L_x_35:
[----:B0-----:R-:W-:Y:S01]  /*66d0*/  IMAD.U32 R2, RZ, RZ, UR52 ;  /* 0x00000034ff027e24 */ /* 0x001fe2000f8e00ff */
[----:B------:R-:W-:Y:S01]  /*66e0*/  ULDC.64 UR4, c[0x0][0x650] ;  /* 0x0001940000047ab9 */ /* 0x000fe20000000a00 */
[----:B------:R-:W-:Y:S01]  /*66f0*/  IMAD.U32 R3, RZ, RZ, UR53 ;  /* 0x00000035ff037e24 */ /* 0x000fe2000f8e00ff */
[----:B------:R0:W-:Y:S01]  /*6700*/  SYNCS.ARRIVE.TRANS64.A1T0 RZ, [R97+UR50], RZ ;  /* 0x000000ff61ff79a7 */ /* 0x0001e20008100032 */
[----:B------:R-:W-:Y:S01]  /*6710*/  PRMT R0, RZ, 0x7610, R0 ;  /* 0x00007610ff007816 */ /* 0x000fe20000000000 */
[----:B------:R-:W-:Y:S01]  /*6720*/  IMAD.MOV.U32 R18, RZ, RZ, -0x1 ;  /* 0xffffffffff127424 */ /* 0x000fe200078e00ff */
[----:B------:R-:W-:Y:S01]  /*6730*/  LEA R16, P0, R2, R16, 0x1 ;  /* 0x0000001002107211 */ /* 0x000fe200078008ff */
[----:B------:R-:W-:Y:S02]  /*6740*/  IMAD.MOV.U32 R2, RZ, RZ, -0x1 ;  /* 0xffffffffff027424 */ /* 0x000fe400078e00ff */
[----:B------:R-:W-:Y:S01]  /*6750*/  IMAD.MOV.U32 R19, RZ, RZ, -0x1 ;  /* 0xffffffffff137424 */ /* 0x000fe200078e00ff */
[----:B------:R-:W-:-:S02]  /*6760*/  IADD3.X R17, R17, UR41, RZ, P0, !PT ;  /* 0x0000002911117c10 */ /* 0x000fc400087fe4ff */
[----:B------:R-:W-:-:S04]  /*6770*/  ISETP.GE.U32.AND P0, PT, R16, UR4, PT ;  /* 0x0000000410007c0c */ /* 0x000fc8000bf06070 */
[----:B------:R-:W-:-:S13]  /*6780*/  ISETP.GE.U32.AND.EX P0, PT, R17, UR5, PT, P0 ;  /* 0x0000000511007c0c */ /* 0x000fda000bf06100 */
[----:B0-----:R-:W-:Y:S05]  /*6790*/  @P0 BRA `(.L_x_162) ;  /* 0x0000000400700947 */ /* 0x001fea0003800000 */
[----:B------:R-:W0:Y:S01]  /*67a0*/  S2UR UR7, SR_CTAID.X ;  /* 0x00000000000779c3 */ /* 0x000e220000002500 */
[----:B------:R-:W-:Y:S01]  /*67b0*/  ULDC.64 UR4, c[0x0][0x628] ;  /* 0x00018a0000047ab9 */ /* 0x000fe20000000a00 */
[----:B------:R-:W-:Y:S01]  /*67c0*/  ULDC UR6, c[0x0][0x150] ;  /* 0x0000540000067ab9 */ /* 0x000fe20000000800 */
[----:B------:R-:W-:Y:S01]  /*67d0*/  ISETP.NE.U32.AND P0, PT, RZ, UR4, PT ;  /* 0x00000004ff007c0c */ /* 0x000fe2000bf05070 */
[----:B------:R-:W-:Y:S01]  /*67e0*/  ULDC UR15, c[0x0][0x630] ;  /* 0x00018c00000f7ab9 */ /* 0x000fe20000000800 */
[C---:B------:R-:W-:Y:S02]  /*67f0*/  R2UR UR17, R16.reuse ;  /* 0x00000000101172ca */ /* 0x040fe400000e0000 */
[----:B------:R-:W-:Y:S01]  /*6800*/  ISETP.NE.AND.EX P0, PT, RZ, UR5, PT, P0 ;  /* 0x00000005ff007c0c */ /* 0x000fe2000bf05300 */
[----:B------:R-:W1:Y:S01]  /*6810*/  S2UR UR16, SR_CTAID.Y ;  /* 0x00000000001079c3 */ /* 0x000e620000002600 */
[----:B------:R-:W-:Y:S02]  /*6820*/  R2UR UR12, R16 ;  /* 0x00000000100c72ca */ /* 0x000fe400000e0000 */
[----:B------:R-:W-:-:S02]  /*6830*/  R2UR UR13, R17 ;  /* 0x00000000110d72ca */ /* 0x000fc400000e0000 */
[----:B0-----:R-:W-:-:S05]  /*6840*/  I2FP.F32.U32 R0, UR7 ;  /* 0x0000000700007c45 */ /* 0x001fca0008201000 */
[----:B------:R-:W-:Y:S01]  /*6850*/  FMUL R0, R0, UR6 ;  /* 0x0000000600007c20 */ /* 0x000fe20008400000 */
[----:B------:R-:W-:Y:S01]  /*6860*/  ULDC UR6, c[0x0][0x154] ;  /* 0x0000550000067ab9 */ /* 0x000fe20000000800 */
[----:B-1----:R-:W-:-:S04]  /*6870*/  I2FP.F32.U32 R2, UR16 ;  /* 0x0000001000027c45 */ /* 0x002fc80008201000 */
[----:B------:R-:W0:Y:S01]  /*6880*/  F2I.U32.TRUNC.NTZ R0, R0 ;  /* 0x0000000000007305 */ /* 0x000e22000020f000 */
[----:B------:R-:W-:Y:S01]  /*6890*/  FMUL R2, R2, UR6 ;  /* 0x0000000602027c20 */ /* 0x000fe20008400000 */
[----:B------:R-:W-:Y:S06]  /*68a0*/  @!P0 BRA `(.L_x_163) ;  /* 0x0000000000308947 */ /* 0x000fec0003800000 */
        /* <DEDUP_REMOVED lines=12> */
.L_x_163:
[----:B------:R-:W-:Y:S01]  /*6970*/  USHF.R.U64 UR6, UR12, UR15, UR13 ;  /* 0x0000000f0c067299 */ /* 0x000fe2000800120d */
[----:B------:R-:W-:Y:S01]  /*6980*/  R2UR UR5, R17 ;  /* 0x00000000110572ca */ /* 0x000fe200000e0000 */
[----:B------:R-:W-:Y:S01]  /*6990*/  USHF.R.U32.HI UR4, URZ, UR15, UR13 ;  /* 0x0000000f3f047299 */ /* 0x000fe2000801160d */
[----:B------:R-:W1:Y:S01]  /*69a0*/  F2I.U32.TRUNC.NTZ R2, R2 ;  /* 0x0000000200027305 */ /* 0x000e62000020f000 */
[----:B------:R-:W-:Y:S01]  /*69b0*/  UIADD3 UR9, UP0, URZ, -UR6, URZ ;  /* 0x800000063f097290 */ /* 0x000fe2000ff1e03f */
[----:B------:R-:W-:Y:S01]  /*69c0*/  ULDC.64 UR10, c[0x0][0x620] ;  /* 0x00018800000a7ab9 */ /* 0x000fe20000000a00 */
[----:B------:R-:W-:Y:S02]  /*69d0*/  ULDC UR14, c[0x0][0x608] ;  /* 0x00018200000e7ab9 */ /* 0x000fe40000000800 */
[----:B------:R-:W-:Y:S01]  /*69e0*/  UIADD3.X UR4, URZ, ~UR4, URZ, UP0, !UPT ;  /* 0x800000043f047290 */ /* 0x000fe200087fe43f */
[----:B------:R-:W-:Y:S01]  /*69f0*/  ULDC UR15, c[0x0][0x658] ;  /* 0x00019600000f7ab9 */ /* 0x000fe20000000800 */
[----:B------:R-:W-:-:S02]  /*6a00*/  ULDC UR12, c[0x0][0x144] ;  /* 0x00005100000c7ab9 */ /* 0x000fc40000000800 */
[----:B------:R-:W-:Y:S01]  /*6a10*/  UIMAD UR8, UR4, UR10, URZ ;  /* 0x0000000a040872a4 */ /* 0x000fe2000f8e023f */
[----:B------:R-:W-:Y:S02]  /*6a20*/  ULDC UR22, c[0x0][0x148] ;  /* 0x0000520000167ab9 */ /* 0x000fe40000000800 */
[----:B------:R-:W-:Y:S01]  /*6a30*/  UMOV UR4, UR17 ;  /* 0x0000001100047c82 */ /* 0x000fe20008000000 */
[----:B------:R-:W-:Y:S02]  /*6a40*/  UIMAD UR8, UR9, UR11, UR8 ;  /* 0x0000000b090872a4 */ /* 0x000fe4000f8e0208 */
[----:B------:R-:W-:Y:S01]  /*6a50*/  UIMAD.WIDE.U32 UR4, UR9, UR10, UR4 ;  /* 0x0000000a090472a5 */ /* 0x000fe2000f8e0004 */
[----:B0-----:R-:W-:Y:S01]  /*6a60*/  R2UR UR9, R0 ;  /* 0x00000000000972ca */ /* 0x001fe200000e0000 */
[----:B------:R-:W-:Y:S01]  /*6a70*/  ULDC UR20, c[0x0][0x648] ;  /* 0x0001920000147ab9 */ /* 0x000fe20000000800 */
[----:B-1----:R-:W-:Y:S01]  /*6a80*/  R2UR UR13, R2 ;  /* 0x00000000020d72ca */ /* 0x002fe200000e0000 */
[----:B------:R-:W-:Y:S01]  /*6a90*/  UIADD3 UR8, UR5, UR8, URZ ;  /* 0x0000000805087290 */ /* 0x000fe2000fffe03f */
[----:B------:R-:W-:-:S02]  /*6aa0*/  ULDC UR21, c[0x0][0x638] ;  /* 0x00018e0000157ab9 */ /* 0x000fc40000000800 */
[----:B------:R-:W-:Y:S02]  /*6ab0*/  ULDC UR5, c[0x0][0x618] ;  /* 0x0001860000057ab9 */ /* 0x000fe40000000800 */
[----:B------:R-:W-:Y:S02]  /*6ac0*/  USHF.R.U64 UR10, UR4, UR5, UR8 ;  /* 0x00000005040a7299 */ /* 0x000fe40008001208 */
[----:B------:R-:W-:-:S03]  /*6ad0*/  USHF.R.U32.HI UR8, URZ, UR5, UR8 ;  /* 0x000000053f087299 */ /* 0x000fc60008011608 */
[----:B------:R-:W-:Y:S01]  /*6ae0*/  ULDC.64 UR4, c[0x0][0x640] ;  /* 0x0001900000047ab9 */ /* 0x000fe20000000a00 */
[----:B------:R-:W-:Y:S01]  /*6af0*/  USHF.R.U64 UR11, UR10, UR14, UR8 ;  /* 0x0000000e0a0b7299 */ /* 0x000fe20008001208 */
[----:B------:R-:W-:Y:S01]  /*6b00*/  ISETP.NE.U32.AND P0, PT, RZ, UR4, PT ;  /* 0x00000004ff007c0c */ /* 0x000fe2000bf05070 */
[----:B------:R-:W-:Y:S02]  /*6b10*/  USHF.R.U32.HI UR8, URZ, UR14, UR8 ;  /* 0x0000000e3f087299 */ /* 0x000fe40008011608 */
[----:B------:R-:W-:Y:S01]  /*6b20*/  UIADD3 UR9, -UR9, URZ, URZ ;  /* 0x0000003f09097290 */ /* 0x000fe2000fffe13f */
[----:B------:R-:W-:Y:S01]  /*6b30*/  ISETP.NE.AND.EX P0, PT, RZ, UR5, PT, P0 ;  /* 0x00000005ff007c0c */ /* 0x000fe2000bf05300 */
[----:B------:R-:W-:Y:S02]  /*6b40*/  USHF.R.U64 UR17, UR11, UR15, UR8 ;  /* 0x0000000f0b117299 */ /* 0x000fe40008001208 */
[----:B------:R-:W-:Y:S02]  /*6b50*/  UIADD3 UR18, -UR13, URZ, URZ ;  /* 0x0000003f0d127290 */ /* 0x000fe4000fffe13f */
[----:B------:R-:W-:-:S02]  /*6b60*/  USHF.R.U32.HI UR15, URZ, UR15, UR8 ;  /* 0x0000000f3f0f7299 */ /* 0x000fc40008011608 */
[----:B------:R-:W-:Y:S01]  /*6b70*/  UIMAD UR19, UR12, UR9, UR7 ;  /* 0x000000090c1372a4 */ /* 0x000fe2000f8e0207 */
[----:B------:R-:W-:-:S05]  /*6b80*/  UMOV UR14, UR17 ;  /* 0x00000011000e7c82 */ /* 0x000fca0008000000 */
[----:B------:R-:W-:Y:S06]  /*6b90*/  @!P0 BRA `(.L_x_164) ;  /* 0x0000000000288947 */ /* 0x000fec0003800000 */
        /* <DEDUP_REMOVED lines=10> */
.L_x_164:
[----:B------:R-:W-:Y:S01]  /*6c40*/  UISETP.NE.AND UP0, UPT, UR38, URZ, UPT ;  /* 0x0000003f2600728c */ /* 0x000fe2000bf05270 */
[----:B------:R-:W-:Y:S01]  /*6c50*/  IMAD.MOV.U32 R0, RZ, RZ, 0x1 ;  /* 0x00000001ff007424 */ /* 0x000fe200078e00ff */
[----:B------:R-:W-:Y:S01]  /*6c60*/  USHF.R.U64 UR5, UR14, UR20, UR15 ;  /* 0x000000140e057299 */ /* 0x000fe2000800120f */
[----:B------:R-:W-:Y:S01]  /*6c70*/  IMAD.U32 R19, RZ, RZ, UR6 ;  /* 0x00000006ff137e24 */ /* 0x000fe2000f8e00ff */
[----:B------:R-:W-:Y:S02]  /*6c80*/  ULOP3.LUT UR4, UR11, UR47, URZ, 0xc0, !UPT ;  /* 0x0000002f0b047292 */ /* 0x000fe4000f8ec03f */
[----:B------:R-:W-:Y:S02]  /*6c90*/  UIADD3 UR7, -UR5, URZ, URZ ;  /* 0x0000003f05077290 */ /* 0x000fe4000fffe13f */
[----:B------:R-:W-:Y:S02]  /*6ca0*/  UIMAD UR4, UR44, UR5, UR4 ;  /* 0x000000052c0472a4 */ /* 0x000fe4000f8e0204 */
[----:B------:R-:W-:-:S02]  /*6cb0*/  ULOP3.LUT UR10, UR10, UR43, URZ, 0xc0, !UPT ;  /* 0x0000002b0a0a7292 */ /* 0x000fc4000f8ec03f */
[----:B------:R-:W-:Y:S02]  /*6cc0*/  @UP0 UIMAD UR19, UR22, UR18, UR16 ;  /* 0x00000012161302a4 */ /* 0x000fe4000f8e0210 */
[----:B------:R-:W-:Y:S01]  /*6cd0*/  UIMAD UR5, UR7, UR21, UR17 ;  /* 0x00000015070572a4 */ /* 0x000fe2000f8e0211 */
[----:B------:R-:W-:Y:S02]  /*6ce0*/  ULDC UR8, c[0x0][0x600] ;  /* 0x0001800000087ab9 */ /* 0x000fe40000000800 */
[----:B------:R-:W-:Y:S01]  /*6cf0*/  ULDC UR7, c[0x0][0x610] ;  /* 0x0001840000077ab9 */ /* 0x000fe20000000800 */
[----:B------:R-:W-:Y:S02]  /*6d00*/  UIMAD UR5, UR5, UR8, UR10 ;  /* 0x00000008050572a4 */ /* 0x000fe4000f8e020a */
[----:B------:R-:W-:-:S04]  /*6d10*/  UIMAD UR4, UR4, UR7, UR19 ;  /* 0x00000007040472a4 */ /* 0x000fc8000f8e0213 */
[----:B------:R-:W-:Y:S02]  /*6d20*/  USEL UR7, UR5, UR4, !UP0 ;  /* 0x0000000405077287 */ /* 0x000fe4000c000000 */
[----:B------:R-:W-:-:S04]  /*6d30*/  USEL UR4, UR4, UR5, !UP0 ;  /* 0x0000000504047287 */ /* 0x000fc8000c000000 */
[----:B------:R-:W-:Y:S02]  /*6d40*/  IMAD.U32 R2, RZ, RZ, UR7 ;  /* 0x00000007ff027e24 */ /* 0x000fe4000f8e00ff */
[----:B------:R-:W-:-:S07]  /*6d50*/  IMAD.U32 R18, RZ, RZ, UR4 ;  /* 0x00000004ff127e24 */ /* 0x000fce000f8e00ff */
.L_x_162:
[----:B------:R-:W-:Y:S01]  /*6d60*/  UIADD3 UR45, UR36, UR45, URZ ;  /* 0x0000002d242d7290 */ /* 0x000fe2000fffe03f */
[----:B------:R-:W-:Y:S02]  /*6d70*/  LOP3.LUT P0, RZ, R0, 0xff, RZ, 0xc0, !PT ;  /* 0x000000ff00ff7812 */ /* 0x000fe4000780c0ff */
[----:B------:R-:W-:Y:S01]  /*6d80*/  LOP3.LUT R100, R100, 0x1, RZ, 0x3c, !PT ;  /* 0x0000000164647812 */ /* 0x000fe200078e3cff */
[----:B------:R-:W-:Y:S02]  /*6d90*/  USHF.R.U32.HI UR4, URZ, 0x2, UR45 ;  /* 0x000000023f047899 */ /* 0x000fe4000801162d */
[----:B------:R-:W-:Y:S02]  /*6da0*/  UISETP.GT.U32.AND UP0, UPT, UR45, 0x3, UPT ;  /* 0x000000032d00788c */ /* 0x000fe4000bf04070 */
[----:B------:R-:W-:Y:S02]  /*6db0*/  ULOP3.LUT UR4, UR4, 0x1, URZ, 0xc0, !UPT ;  /* 0x0000000104047892 */ /* 0x000fe4000f8ec03f */
[----:B------:R-:W-:-:S02]  /*6dc0*/  UISETP.LT.U32.AND UP0, UPT, UR36, 0x4, UP0 ;  /* 0x000000042400788c */ /* 0x000fc40008701070 */
[----:B------:R-:W-:Y:S02]  /*6dd0*/  UISETP.NE.U32.AND UP1, UPT, UR4, 0x1, UPT ;  /* 0x000000010400788c */ /* 0x000fe4000bf25070 */
[----:B------:R-:W-:Y:S02]  /*6de0*/  USEL UR5, URZ, 0x1, !UP0 ;  /* 0x000000013f057887 */ /* 0x000fe4000c000000 */
[----:B------:R-:W-:Y:S02]  /*6df0*/  UISETP.GT.U32.AND UP1, UPT, UR36, 0x3, !UP1 ;  /* 0x000000032400788c */ /* 0x000fe4000cf24070 */
[----:B------:R-:W-:Y:S02]  /*6e00*/  ULOP3.LUT UR45, UR45, 0x3, URZ, 0xc0, !UPT ;  /* 0x000000032d2d7892 */ /* 0x000fe4000f8ec03f */
[----:B------:R-:W-:-:S04]  /*6e10*/  USEL UR4, URZ, 0x1, !UP1 ;  /* 0x000000013f047887 */ /* 0x000fc8000c800000 */
[----:B------:R-:W-:Y:S01]  /*6e20*/  ULOP3.LUT UR48, UR4, UR48, UR5, 0x96, !UPT ;  /* 0x0000003004307292 */ /* 0x000fe2000f8e9605 */
[----:B------:R-:W-:Y:S11]  /*6e30*/  @P0 BRA `(.L_x_165) ;  /* 0xffffffa8006c0947 */ /* 0x000ff6000383ffff */
[----:B------:R-:W-:Y:S05]  /*6e40*/  EXIT ;  /* 0x000000000000794d */ /* 0x000fea0003800000 */
.L_x_16:
[----:B------:R-:W-:-:S08]  /*6e50*/  ISETP.NE.AND P0, PT, RZ, UR6, PT ;  /* 0x00000006ff007c0c */ /* 0x000fd0000bf05270 */
[----:B-----5:R-:W0:-:S00]  /*6e60*/  USETMAXREG.DEALLOC.CTAPOOL 0x28 ;  /* 0x00000028000079c8 */ /* 0x020e0000080e0500 */
[----:B------:R-:W-:Y:S05]  /*6e70*/  @P0 EXIT ;  /* 0x000000000000094d */ /* 0x000fea0003800000 */
[----:B0-----:R-:W-:Y:S01]  /*6e80*/  LOP3.LUT P0, RZ, R0, 0xff, RZ, 0xc0, !PT ;  /* 0x000000ff00ff7812 */ /* 0x001fe2000780c0ff */
[----:B------:R-:W-:Y:S02]  /*6e90*/  IMAD.MOV.U32 R8, RZ, RZ, 0x1 ;  /* 0x00000001ff087424 */ /* 0x000fe400078e00ff */
[----:B------:R-:W-:-:S10]  /*6ea0*/  IMAD.MOV.U32 R0, RZ, RZ, RZ ;  /* 0x000000ffff007224 */ /* 0x000fd400078e00ff */
[----:B------:R-:W-:Y:S05]  /*6eb0*/  @!P0 BRA `(.L_x_166) ;  /* 0x0000000c00648947 */ /* 0x000fea0003800000 */
[----:B------:R-:W0:Y:S01]  /*6ec0*/  S2UR UR8, SR_CgaCtaId ;  /* 0x00000000000879c3 */ /* 0x000e220000008800 */
[----:B------:R-:W-:Y:S01]  /*6ed0*/  LOP3.LUT P0, RZ, R3, 0x1f, RZ, 0xc0, !PT ;  /* 0x0000001f03ff7812 */ /* 0x000fe2000780c0ff */
[----:B------:R-:W-:Y:S01]  /*6ee0*/  ULDC UR5, c[0x0][0x658] ;  /* 0x0001960000057ab9 */ /* 0x000fe20000000800 */
[----:B------:R-:W-:Y:S01]  /*6ef0*/  UMOV UR6, 0xffffffff ;  /* 0xffffffff00067882 */ /* 0x000fe20000000000 */
[----:B------:R-:W-:Y:S01]  /*6f00*/  BSSY B0, `(.L_x_166) ;  /* 0x00000d4000007945 */ /* 0x000fe20003800000 */
[----:B------:R-:W-:Y:S01]  /*6f10*/  USHF.L.U32 UR6, UR6, UR5, URZ ;  /* 0x0000000506067299 */ /* 0x000fe2000800063f */
[C---:B------:R-:W-:Y:S01]  /*6f20*/  ISETP.NE.AND P3, PT, R4.reuse, RZ, PT ;  /* 0x000000ff0400720c */ /* 0x040fe20003f65270 */
[----:B------:R-:W-:Y:S01]  /*6f30*/  IMAD.MOV.U32 R10, RZ, RZ, 0x1 ;  /* 0x00000001ff0a7424 */ /* 0x000fe200078e00ff */
[----:B------:R-:W-:Y:S01]  /*6f40*/  ISETP.NE.OR P0, PT, R4, RZ, !P0 ;  /* 0x000000ff0400720c */ /* 0x000fe20004705670 */
[----:B------:R-:W-:Y:S01]  /*6f50*/  IMAD.MOV.U32 R8, RZ, RZ, 0x1 ;  /* 0x00000001ff087424 */ /* 0x000fe200078e00ff */
[----:B------:R-:W-:Y:S01]  /*6f60*/  ULDC UR4, c[0x0][0x600] ;  /* 0x0001800000047ab9 */ /* 0x000fe20000000800 */
[----:B------:R-:W-:Y:S01]  /*6f70*/  IMAD.MOV.U32 R0, RZ, RZ, RZ ;  /* 0x000000ffff007224 */ /* 0x000fe200078e00ff */
[----:B------:R-:W-:Y:S01]  /*6f80*/  UMOV UR7, 0x1 ;  /* 0x0000000100077882 */ /* 0x000fe20000000000 */
[----:B------:R-:W-:-:S02]  /*6f90*/  UIADD3 UR21, UR37, 0x1, URZ ;  /* 0x0000000125157890 */ /* 0x000fc4000fffe03f */
[----:B------:R-:W-:Y:S02]  /*6fa0*/  ULOP3.LUT UR13, UR40, 0x2, URZ, 0xfc, !UPT ;  /* 0x00000002280d7892 */ /* 0x000fe4000f8efc3f */
[----:B------:R-:W-:Y:S02]  /*6fb0*/  UIADD3 UR4, UR4, -0x1, URZ ;  /* 0xffffffff04047890 */ /* 0x000fe4000fffe03f */
[----:B------:R-:W-:Y:S02]  /*6fc0*/  USHF.L.U32 UR5, UR7, UR5, URZ ;  /* 0x0000000507057299 */ /* 0x000fe4000800063f */
[----:B------:R-:W-:Y:S01]  /*6fd0*/  ULOP3.LUT UR6, URZ, UR6, URZ, 0x33, !UPT ;  /* 0x000000063f067292 */ /* 0x000fe2000f8e333f */
[----:B------:R-:W-:Y:S01]  /*6fe0*/  ULDC.64 UR30, c[0x0][0x198] ;  /* 0x00006600001e7ab9 */ /* 0x000fe20000000a00 */
[----:B0-----:R-:W-:-:S10]  /*6ff0*/  IMAD.U32 R9, RZ, RZ, UR8 ;  /* 0x00000008ff097e24 */ /* 0x001fd4000f8e00ff */
.L_x_178:
[----:B------:R-:W-:-:S03]  /*7000*/  UMOV UR7, 0xffffffff ;  /* 0xffffffff00077882 */ /* 0x000fc60000000000 */
[----:B------:R-:W-:Y:S05]  /*7010*/  BRA.DIV UR7, `(.L_x_167) ;  /* 0x0000001207247947 */ /* 0x000fea000b800000 */
[----:B------:R-:W-:-:S13]  /*7020*/  ELECT P6, URZ, PT ;  /* 0x00000000003f782f */ /* 0x000fda00038c0000 */
.L_x_191:
[----:B------:R-:W0:Y:S01]  /*7030*/  LDC R3, c[0x0][0x28c] ;  /* 0x0000a300ff037b82 */ /* 0x000e220000000800 */
[----:B------:R-:W-:Y:S01]  /*7040*/  BSSY B1, `(.L_x_168) ;  /* 0x0000049000017945 */ /* 0x000fe20003800000 */
[----:B0-----:R-:W-:-:S13]  /*7050*/  ISETP.LT.OR P6, PT, R3, 0x1, !P6 ;  /* 0x000000010300780c */ /* 0x001fda00077c1670 */
[----:B------:R-:W-:Y:S05]  /*7060*/  @P6 BRA `(.L_x_169) ;  /* 0x0000000400186947 */ /* 0x000fea0003800000 */
[----:B------:R-:W-:Y:S02]  /*7070*/  IMAD R9, R18, 0x8, R9 ;  /* 0x0000000812097824 */ /* 0x000fe400078e0209 */
[----:B------:R-:W-:Y:S02]  /*7080*/  IMAD.SHL.U32 R7, R2, 0x80, RZ ;  /* 0x0000008002077824 */ /* 0x000fe400078e00ff */
[----:B------:R-:W-:Y:S02]  /*7090*/  IMAD.MOV.U32 R13, RZ, RZ, RZ ;  /* 0x000000ffff0d7224 */ /* 0x000fe400078e00ff */
[----:B------:R-:W-:Y:S02]  /*70a0*/  IMAD.U32 R14, RZ, RZ, UR21 ;  /* 0x00000015ff0e7e24 */ /* 0x000fe4000f8e00ff */
[----:B------:R-:W-:Y:S02]  /*70b0*/  IMAD.MOV.U32 R2, RZ, RZ, R8 ;  /* 0x000000ffff027224 */ /* 0x000fe400078e0008 */
[----:B------:R-:W-:-:S02]  /*70c0*/  IMAD.MOV.U32 R4, RZ, RZ, R0 ;  /* 0x000000ffff047224 */ /* 0x000fc400078e0000 */
[----:B------:R-:W-:-:S07]  /*70d0*/  IMAD.SHL.U32 R6, R9, 0x8, RZ ;  /* 0x0000000809067824 */ /* 0x000fce00078e00ff */
.L_x_173:
[----:B------:R-:W0:Y:S01]  /*70e0*/  S2UR UR7, SR_CgaCtaId ;  /* 0x00000000000779c3 */ /* 0x000e220000008800 */
[----:B------:R-:W-:Y:S02]  /*70f0*/  MOV R12, 0x400 ;  /* 0x00000400000c7802 */ /* 0x000fe40000000f00 */
[----:B------:R-:W-:-:S05]  /*7100*/  SHF.L.U32 R3, R2, 0x1f, RZ ;  /* 0x0000001f02037819 */ /* 0x000fca00000006ff */
[----:B------:R-:W1:Y:S01]  /*7110*/  @!P3 LDC R5, c[0x0][0x500] ;  /* 0x00014000ff05bb82 */ /* 0x000e620000000800 */
[----:B0-----:R-:W-:-:S05]  /*7120*/  IMAD.U32 R9, RZ, RZ, UR7 ;  /* 0x00000007ff097e24 */ /* 0x001fca000f8e00ff */
[----:B------:R-:W-:-:S05]  /*7130*/  LEA R11, R9, R12, 0x18 ;  /* 0x0000000c090b7211 */ /* 0x000fca00078ec0ff */
[----:B------:R-:W-:-:S04]  /*7140*/  IMAD R12, R4, 0x8, R11 ;  /* 0x00000008040c7824 */ /* 0x000fc800078e020b */
[----:B------:R-:W0:Y:S02]  /*7150*/  SYNCS.PHASECHK.TRANS64.TRYWAIT P1, [R12+URZ+0x20], R3 ;  /* 0x000020030c0075a7 */ /* 0x000e24000802017f */
[----:B01----:R-:W-:Y:S05]  /*7160*/  @!P1 BRA `(.L_x_170) ;  /* 0x0000000c00f09947 */ /* 0x003fea0003800000 */
.L_x_192:
[----:B------:R-:W-:Y:S01]  /*7170*/  UPRMT UR7, UR13, 0x9910, URZ ;  /* 0x000099100d077896 */ /* 0x000fe2000800003f */
[----:B------:R1:W-:Y:S03]  /*7180*/  @!P3 SYNCS.ARRIVE.TRANS64 RZ, [R12+URZ], R5 ;  /* 0x000000050cffb9a7 */ /* 0x0003e6000800003f */
[----:B------:R-:W-:-:S06]  /*7190*/  UISETP.NE.AND UP0, UPT, UR7, 0x2, UPT ;  /* 0x000000020700788c */ /* 0x000fcc000bf05270 */
[----:B------:R-:W-:-:S13]  /*71a0*/  PLOP3.LUT P1, PT, PT, PT, UP0, 0x80, 0x0 ;  /* 0x000000000000781c */ /* 0x000fda0003f2f008 */
[----:B-1----:R-:W-:Y:S05]  /*71b0*/  @P1 BRA `(.L_x_171) ;  /* 0x0000000000041947 */ /* 0x002fea0003800000 */
[----:B------:R-:W-:Y:S01]  /*71c0*/  BPT.TRAP 0x1 ;  /* 0x000000040000795c */ /* 0x000fe20000300000 */
.L_x_171:
[----:B------:R-:W-:Y:S05]  /*71d0*/  @P0 BRA `(.L_x_172) ;  /* 0x0000000000040947 */ /* 0x000fea0003800000 */
[----:B------:R-:W-:Y:S01]  /*71e0*/  BPT.TRAP 0x1 ;  /* 0x000000040000795c */ /* 0x000fe20000300000 */
.L_x_172:
[----:B0-----:R-:W-:Y:S01]  /*71f0*/  IMAD R3, R4, 0x10, R9 ;  /* 0x0000001004037824 */ /* 0x001fe200078e0209 */
[----:B------:R-:W-:Y:S01]  /*7200*/  R2UR UR34, R13 ;  /* 0x000000000d2272ca */ /* 0x000fe200000e0000 */
[----:B------:R-:W-:Y:S01]  /*7210*/  VIADD R14, R14, 0xffffffff ;  /* 0xffffffff0e0e7836 */ /* 0x000fe20000000000 */
[----:B------:R-:W-:Y:S01]  /*7220*/  R2UR UR33, R12 ;  /* 0x000000000c2172ca */ /* 0x000fe200000e0000 */
[----:B------:R-:W-:Y:S01]  /*7230*/  IMAD.SHL.U32 R3, R3, 0x200, RZ ;  /* 0x0000020003037824 */ /* 0x000fe200078e00ff */
[----:B------:R-:W-:Y:S01]  /*7240*/  R2UR UR36, R19 ;  /* 0x00000000132472ca */ /* 0x000fe200000e0000 */
[----:B------:R-:W-:Y:S01]  /*7250*/  UIADD3 UR14, UP0, UR30, 0xf0, URZ ;  /* 0x000000f01e0e7890 */ /* 0x000fe2000ff1e03f */
[----:B------:R-:W-:Y:S01]  /*7260*/  R2UR UR35, R6 ;  /* 0x00000000062372ca */ /* 0x000fe200000e0000 */
[--C-:B------:R-:W-:Y:S01]  /*7270*/  IMAD R3, R3, 0x2, R11.reuse ;  /* 0x0000000203037824 */ /* 0x100fe200078e020b */
[----:B------:R-:W-:Y:S01]  /*7280*/  R2UR UR19, R7 ;  /* 0x00000000071372ca */ /* 0x000fe200000e0000 */
[----:B------:R-:W-:Y:S01]  /*7290*/  IMAD R11, R4, 0x8000, R11 ;  /* 0x00008000040b7824 */ /* 0x000fe200078e020b */
[----:B------:R-:W-:Y:S01]  /*72a0*/  UIADD3 UR42, UP1, UR30, 0x1f0, URZ ;  /* 0x000001f01e2a7890 */ /* 0x000fe2000ff3e03f */
[----:B------:R-:W-:Y:S01]  /*72b0*/  ISETP.GT.AND P2, PT, R14, 0x1, PT ;  /* 0x000000010e00780c */ /* 0x000fe20003f44270 */
[----:B------:R-:W-:Y:S01]  /*72c0*/  UIADD3.X UR15, URZ, UR31, URZ, UP0, !UPT ;  /* 0x0000001f3f0f7290 */ /* 0x000fe200087fe43f */
[----:B------:R-:W-:Y:S01]  /*72d0*/  R2UR UR24, R3 ;  /* 0x00000000031872ca */ /* 0x000fe200000e0000 */
[----:B------:R-:W-:Y:S01]  /*72e0*/  UIADD3 UR26, UR34, 0x40, URZ ;  /* 0x00000040221a7890 */ /* 0x000fe2000fffe03f */
[----:B------:R-:W-:Y:S01]  /*72f0*/  R2UR UR8, R11 ;  /* 0x000000000b0872ca */ /* 0x000fe200000e0000 */
[----:B------:R-:W-:Y:S01]  /*7300*/  UIADD3.X UR43, URZ, UR31, URZ, UP1, !UPT ;  /* 0x0000001f3f2b7290 */ /* 0x000fe20008ffe43f */
[----:B------:R-:W-:Y:S01]  /*7310*/  VIADD R4, R4, 0x1 ;  /* 0x0000000104047836 */ /* 0x000fe20000000000 */
[----:B------:R-:W-:Y:S01]  /*7320*/  UMOV UR7, 0xff0000 ;  /* 0x00ff000000077882 */ /* 0x000fe20000000000 */
[----:B------:R-:W-:Y:S01]  /*7330*/  UMOV UR22, 0x0 ;  /* 0x0000000000167882 */ /* 0x000fe20000000000 */
[----:B------:R-:W-:Y:S01]  /*7340*/  UMOV UR23, 0x10000000 ;  /* 0x1000000000177882 */ /* 0x000fe20000000000 */
[----:B------:R-:W-:Y:S01]  /*7350*/  UMOV UR25, UR33 ;  /* 0x0000002100197c82 */ /* 0x000fe20008000000 */
[----:B------:R-:W-:Y:S01]  /*7360*/  ISETP.NE.AND P1, PT, R4, 0x4, PT ;  /* 0x000000040400780c */ /* 0x000fe20003f25270 */
[----:B------:R-:W-:Y:S01]  /*7370*/  UMOV UR28, UR36 ;  /* 0x00000024001c7c82 */ /* 0x000fe20008000000 */
[----:B------:R-:W-:Y:S01]  /*7380*/  UMOV UR27, UR35 ;  /* 0x00000023001b7c82 */ /* 0x000fe20008000000 */
[----:B------:R-:W-:Y:S01]  /*7390*/  UMOV UR17, UR33 ;  /* 0x0000002100117c82 */ /* 0x000fe20008000000 */
[----:B------:R-:W-:Y:S01]  /*73a0*/  UIADD3 UR32, UR24, 0x180, URZ ;  /* 0x0000018018207890 */ /* 0x000fe2000fffe03f */
[----:B------:R-:W-:Y:S01]  /*73b0*/  SEL R3, RZ, 0x1, P1 ;  /* 0x00000001ff037807 */ /* 0x000fe20000800000 */
[----:B------:R-:W-:Y:S01]  /*73c0*/  UIADD3 UR24, UR24, 0x2180, URZ ;  /* 0x0000218018187890 */ /* 0x000fe2000fffe03f */
[----:B------:R-:W-:Y:S01]  /*73d0*/  VIADD R13, R13, 0x80 ;  /* 0x000000800d0d7836 */ /* 0x000fe20000000000 */
[----:B------:R-:W-:Y:S01]  /*73e0*/  UIADD3 UR16, UR8, 0x10180, URZ ;  /* 0x0001018008107890 */ /* 0x000fe2000fffe03f */
[----:B------:R-:W-:Y:S01]  /*73f0*/  LOP3.LUT R2, R2, R3, RZ, 0x3c, !PT ;  /* 0x0000000302027212 */ /* 0x000fe200078e3cff */
[----:B------:R-:W-:Y:S01]  /*7400*/  UIADD3 UR8, UR8, 0x14180, URZ ;  /* 0x0001418008087890 */ /* 0x000fe2000fffe03f */
[----:B------:R-:W-:Y:S01]  /*7410*/  SEL R4, R4, RZ, P1 ;  /* 0x000000ff04047207 */ /* 0x000fe20000800000 */
[----:B------:R-:W-:Y:S01]  /*7420*/  UMOV UR18, UR34 ;  /* 0x0000002200127c82 */ /* 0x000fe20008000000 */
[----:B------:R-:W-:Y:S01]  /*7430*/  UMOV UR20, UR36 ;  /* 0x0000002400147c82 */ /* 0x000fe20008000000 */
[----:B------:R0:W-:Y:S01]  /*7440*/  UTMALDG.3D.MULTICAST [UR32], [UR14], UR7, desc[UR22] ;  /* 0x000016200e0073b4 */ /* 0x0001e20008011807 */
[----:B------:R-:W-:Y:S01]  /*7450*/  UMOV UR9, UR33 ;  /* 0x0000002100097c82 */ /* 0x000fe20008000000 */
[----:B------:R-:W-:Y:S01]  /*7460*/  UMOV UR11, UR19 ;  /* 0x00000013000b7c82 */ /* 0x000fe20008000000 */
[----:B------:R-:W-:Y:S01]  /*7470*/  UMOV UR12, UR36 ;  /* 0x00000024000c7c82 */ /* 0x000fe20008000000 */
[----:B------:R-:W-:Y:S01]  /*7480*/  UMOV UR10, UR26 ;  /* 0x0000001a000a7c82 */ /* 0x000fe20008000000 */
[----:B------:R0:W-:Y:S01]  /*7490*/  UTMALDG.3D.MULTICAST [UR24], [UR14], UR7, desc[UR22] ;  /* 0x000016180e0073b4 */ /* 0x0001e20008011807 */
[----:B------:R0:W-:Y:S01]  /*74a0*/  UTMALDG.3D [UR16], [UR42], desc[UR22] ;  /* 0x000016102a0075b4 */ /* 0x0001e20008011000 */
[----:B------:R0:W-:Y:S02]  /*74b0*/  UTMALDG.3D [UR8], [UR42], desc[UR22] ;  /* 0x000016082a0075b4 */ /* 0x0001e40008011000 */
[----:B0-----:R-:W-:Y:S05]  /*74c0*/  @P2 BRA `(.L_x_173) ;  /* 0xfffffffc00042947 */ /* 0x001fea000383ffff */
.L_x_169:
[----:B------:R-:W-:Y:S05]  /*74d0*/  BSYNC B1 ;  /* 0x0000000000017941 */ /* 0x000fea0003800000 */
.L_x_168:
[----:B------:R-:W-:Y:S01]  /*74e0*/  LOP3.LUT P4, RZ, R10, 0xff, RZ, 0xc0, !PT ;  /* 0x000000ff0aff7812 */ /* 0x000fe2000788c0ff */
[----:B------:R-:W-:Y:S01]  /*74f0*/  VIADD R0, R0, UR37 ;  /* 0x0000002500007c36 */ /* 0x000fe20008000000 */
[----:B------:R-:W-:Y:S01]  /*7500*/  ULDC.64 UR8, c[0x0][0x650] ;  /* 0x0001940000087ab9 */ /* 0x000fe20000000a00 */
[----:B------:R-:W-:Y:S01]  /*7510*/  IMAD.U32 R3, RZ, RZ, UR37 ;  /* 0x00000025ff037e24 */ /* 0x000fe2000f8e00ff */
[----:B------:R-:W-:Y:S01]  /*7520*/  BSSY B1, `(.L_x_174) ;  /* 0x000006f000017945 */ /* 0x000fe20003800000 */
[----:B------:R-:W-:Y:S01]  /*7530*/  IMAD.MOV.U32 R18, RZ, RZ, -0x1 ;  /* 0xffffffffff127424 */ /* 0x000fe200078e00ff */
[----:B------:R-:W-:Y:S01]  /*7540*/  SHF.R.U32.HI R2, RZ, 0x2, R0 ;  /* 0x00000002ff027819 */ /* 0x000fe20000011600 */
[----:B------:R-:W-:Y:S01]  /*7550*/  IMAD.MOV.U32 R19, RZ, RZ, -0x1 ;  /* 0xffffffffff137424 */ /* 0x000fe200078e00ff */
[----:B------:R-:W-:Y:S02]  /*7560*/  ISETP.GT.U32.AND P1, PT, R0, 0x3, PT ;  /* 0x000000030000780c */ /* 0x000fe40003f24070 */
[----:B------:R-:W-:-:S02]  /*7570*/  LOP3.LUT R2, R2, 0x1, RZ, 0xc0, !PT ;  /* 0x0000000102027812 */ /* 0x000fc400078ec0ff */
[C---:B------:R-:W-:Y:S01]  /*7580*/  ISETP.LT.U32.AND P1, PT, R3.reuse, 0x4, P1 ;  /* 0x000000040300780c */ /* 0x040fe20000f21070 */
[----:B------:R-:W0:Y:S01]  /*7590*/  @P4 S2R R9, SR_CgaCtaId ;  /* 0x0000000000094919 */ /* 0x000e220000008800 */
[----:B------:R-:W-:Y:S02]  /*75a0*/  @P4 MOV R4, 0x400 ;  /* 0x0000040000044802 */ /* 0x000fe40000000f00 */
[----:B------:R-:W-:Y:S02]  /*75b0*/  ISETP.NE.U32.AND P2, PT, R2, 0x1, PT ;  /* 0x000000010200780c */ /* 0x000fe40003f45070 */
[----:B------:R-:W-:Y:S02]  /*75c0*/  LOP3.LUT R0, R0, 0x3, RZ, 0xc0, !PT ;  /* 0x0000000300007812 */ /* 0x000fe400078ec0ff */
[----:B------:R-:W-:Y:S02]  /*75d0*/  ISETP.GT.U32.AND P2, PT, R3, 0x3, !P2 ;  /* 0x000000030300780c */ /* 0x000fe40005744070 */
[----:B------:R-:W-:-:S02]  /*75e0*/  SEL R3, RZ, 0x1, !P1 ;  /* 0x00000001ff037807 */ /* 0x000fc40004800000 */
[----:B------:R-:W-:Y:S02]  /*75f0*/  SEL R2, RZ, 0x1, !P2 ;  /* 0x00000001ff027807 */ /* 0x000fe40005000000 */
[----:B------:R-:W-:Y:S02]  /*7600*/  PRMT R10, RZ, 0x7610, R10 ;  /* 0x00007610ff0a7816 */ /* 0x000fe4000000000a */
[--C-:B------:R-:W-:Y:S01]  /*7610*/  LOP3.LUT R8, R2, R8, R3.reuse, 0x96, !PT ;  /* 0x0000000802087212 */ /* 0x100fe200078e9603 */
[----:B------:R-:W-:Y:S01]  /*7620*/  IMAD.MOV.U32 R2, RZ, RZ, -0x1 ;  /* 0xffffffffff027424 */ /* 0x000fe200078e00ff */
[----:B------:R-:W-:Y:S02]  /*7630*/  PRMT R3, RZ, 0x7610, R3 ;  /* 0x00007610ff037816 */ /* 0x000fe40000000003 */
[----:B0-----:R-:W-:-:S04]  /*7640*/  @P4 LEA R4, R9, R4, 0x18 ;  /* 0x0000000409044211 */ /* 0x001fc800078ec0ff */
[----:B------:R0:W-:Y:S01]  /*7650*/  @P4 SYNCS.ARRIVE.TRANS64.A1T0 RZ, [R4+URZ+0x78], RZ ;  /* 0x000078ff04ff49a7 */ /* 0x0001e2000810003f */
[----:B------:R-:W-:-:S04]  /*7660*/  IADD3 R16, P4, R16, UR52, RZ ;  /* 0x0000003410107c10 */ /* 0x000fc8000ff9e0ff */
[----:B------:R-:W-:Y:S02]  /*7670*/  IADD3.X R17, R17, UR39, RZ, P4, !PT ;  /* 0x0000002711117c10 */ /* 0x000fe4000a7fe4ff */
        /* <DEDUP_REMOVED lines=8> */
[----:B------:R-:W-:Y:S01]  /*7700*/  ULDC UR14, c[0x0][0x154] ;  /* 0x00005500000e7ab9 */ /* 0x000fe20000000800 */
[----:B------:R-:W-:Y:S01]  /*7710*/  IMAD.MOV.U32 R2, RZ, RZ, R16 ;  /* 0x000000ffff027224 */ /* 0x000fe200078e0010 */
[----:B------:R-:W-:Y:S01]  /*7720*/  ISETP.NE.AND.EX P1, PT, RZ, UR9, PT, P1 ;  /* 0x00000009ff007c0c */ /* 0x000fe2000bf25310 */
[----:B------:R-:W1:Y:S01]  /*7730*/  S2UR UR12, SR_CTAID.Y ;  /* 0x00000000000c79c3 */ /* 0x000e620000002600 */
[----:B0-----:R-:W-:-:S05]  /*7740*/  I2FP.F32.U32 R3, UR7 ;  /* 0x0000000700037c45 */ /* 0x001fca0008201000 */
[----:B------:R-:W-:Y:S01]  /*7750*/  FMUL R12, R3, UR10 ;  /* 0x0000000a030c7c20 */ /* 0x000fe20008400000 */
[----:B------:R-:W-:-:S05]  /*7760*/  IMAD.MOV.U32 R3, RZ, RZ, R17 ;  /* 0x000000ffff037224 */ /* 0x000fca00078e0011 */
[----:B------:R-:W-:Y:S05]  /*7770*/  @!P1 BRA `(.L_x_176) ;  /* 0x0000000000289947 */ /* 0x000fea0003800000 */
[----:B------:R-:W-:Y:S02]  /*7780*/  ULDC UR10, c[0x0][0x634] ;  /* 0x00018d00000a7ab9 */ /* 0x000fe40000000800 */
[----:B------:R-:W-:-:S05]  /*7790*/  IADD3 R7, P1, R16, UR10, RZ ;  /* 0x0000000a10077c10 */ /* 0x000fca000ff3e0ff */
[----:B------:R-:W-:-:S04]  /*77a0*/  IMAD.X R11, RZ, RZ, R17, P1 ;  /* 0x000000ffff0b7224 */ /* 0x000fc800008e0611 */
[----:B------:R-:W-:-:S04]  /*77b0*/  IMAD.WIDE.U32 R4, R11, UR8, RZ ;  /* 0x000000080b047c25 */ /* 0x000fc8000f8e00ff */
[----:B------:R-:W-:-:S04]  /*77c0*/  IMAD.WIDE.U32 R4, P1, R7, UR9, R4 ;  /* 0x0000000907047c25 */ /* 0x000fc8000f820004 */
[----:B------:R-:W-:-:S04]  /*77d0*/  IMAD.WIDE.U32 R6, R7, UR8, RZ ;  /* 0x0000000807067c25 */ /* 0x000fc8000f8e00ff */
[----:B------:R-:W-:Y:S01]  /*77e0*/  IMAD.X R3, RZ, RZ, RZ, P1 ;  /* 0x000000ffff037224 */ /* 0x000fe200008e06ff */
[----:B------:R-:W-:Y:S01]  /*77f0*/  IADD3 RZ, P1, R7, R4, RZ ;  /* 0x0000000407ff7210 */ /* 0x000fe20007f3e0ff */
[----:B------:R-:W-:-:S04]  /*7800*/  IMAD.MOV.U32 R2, RZ, RZ, R5 ;  /* 0x000000ffff027224 */ /* 0x000fc800078e0005 */
[----:B------:R-:W-:-:S08]  /*7810*/  IMAD.WIDE.U32.X R2, R11, UR9, R2, P1 ;  /* 0x000000090b027c25 */ /* 0x000fd000088e0402 */
.L_x_176:
[--C-:B------:R-:W-:Y:S01]  /*7820*/  SHF.R.U64 R19, R2, UR11, R3.reuse ;  /* 0x0000000b02137c19 */ /* 0x100fe20008001203 */
[----:B------:R-:W0:Y:S01]  /*7830*/  F2I.U32.TRUNC.NTZ R12, R12 ;  /* 0x0000000c000c7305 */ /* 0x000e22000020f000 */
[----:B------:R-:W-:Y:S01]  /*7840*/  SHF.R.U32.HI R2, RZ, UR11, R3 ;  /* 0x0000000bff027c19 */ /* 0x000fe20008011603 */
[----:B------:R-:W-:Y:S01]  /*7850*/  ULDC.64 UR8, c[0x0][0x620] ;  /* 0x0001880000087ab9 */ /* 0x000fe20000000a00 */
[----:B------:R-:W-:Y:S01]  /*7860*/  IADD3 R5, P1, RZ, -R19, RZ ;  /* 0x80000013ff057210 */ /* 0x000fe20007f3e0ff */
[----:B------:R-:W3:Y:S01]  /*7870*/  LDC R11, c[0x0][0x610] ;  /* 0x00018400ff0b7b82 */ /* 0x000ee20000000800 */
[----:B-1----:R-:W-:Y:S01]  /*7880*/  I2FP.F32.U32 R4, UR12 ;  /* 0x0000000c00047c45 */ /* 0x002fe20008201000 */
[----:B------:R-:W-:Y:S01]  /*7890*/  ULDC UR11, c[0x0][0x658] ;  /* 0x00019600000b7ab9 */ /* 0x000fe20000000800 */
[----:B------:R-:W-:Y:S01]  /*78a0*/  ULDC UR16, c[0x0][0x648] ;  /* 0x0001920000107ab9 */ /* 0x000fe20000000800 */
[----:B------:R-:W-:Y:S02]  /*78b0*/  IMAD.X R2, RZ, RZ, ~R2, P1 ;  /* 0x000000ffff027224 */ /* 0x000fe400008e0e02 */
[----:B------:R-:W-:Y:S01]  /*78c0*/  FMUL R6, R4, UR14 ;  /* 0x0000000e04067c20 */ /* 0x000fe20008400000 */
[----:B------:R-:W-:Y:S01]  /*78d0*/  ULDC.64 UR14, c[0x0][0x640] ;  /* 0x00019000000e7ab9 */ /* 0x000fe20000000a00 */
[----:B------:R-:W-:Y:S01]  /*78e0*/  IMAD R4, R2, UR8, RZ ;  /* 0x0000000802047c24 */ /* 0x000fe2000f8e02ff */
[----:B------:R-:W-:Y:S01]  /*78f0*/  ISETP.NE.U32.AND P1, PT, RZ, UR14, PT ;  /* 0x0000000eff007c0c */ /* 0x000fe2000bf25070 */
[C---:B------:R-:W-:Y:S01]  /*7900*/  IMAD.WIDE.U32 R2, R5.reuse, UR8, R16 ;  /* 0x0000000805027c25 */ /* 0x040fe2000f8e0010 */
[----:B0-----:R-:W-:Y:S01]  /*7910*/  R2UR UR8, R12 ;  /* 0x000000000c0872ca */ /* 0x001fe200000e0000 */
[----:B------:R-:W0:Y:S01]  /*7920*/  F2I.U32.TRUNC.NTZ R6, R6 ;  /* 0x0000000600067305 */ /* 0x000e22000020f000 */
[----:B------:R-:W-:Y:S01]  /*7930*/  ISETP.NE.AND.EX P1, PT, RZ, UR15, PT, P1 ;  /* 0x0000000fff007c0c */ /* 0x000fe2000bf25310 */
[----:B------:R-:W-:Y:S01]  /*7940*/  IMAD R5, R5, UR9, R4 ;  /* 0x0000000905057c24 */ /* 0x000fe2000f8e0204 */
[----:B------:R-:W-:-:S03]  /*7950*/  ULDC UR9, c[0x0][0x618] ;  /* 0x0001860000097ab9 */ /* 0x000fc60000000800 */
[----:B------:R-:W-:-:S05]  /*7960*/  IMAD.IADD R3, R3, 0x1, R5 ;  /* 0x0000000103037824 */ /* 0x000fca00078e0205 */
[--C-:B------:R-:W-:Y:S02]  /*7970*/  SHF.R.U64 R12, R2, UR9, R3.reuse ;  /* 0x00000009020c7c19 */ /* 0x100fe40008001203 */
[----:B------:R-:W-:Y:S01]  /*7980*/  SHF.R.U32.HI R3, RZ, UR9, R3 ;  /* 0x00000009ff037c19 */ /* 0x000fe20008011603 */
[----:B------:R-:W-:Y:S01]  /*7990*/  ULDC UR9, c[0x0][0x608] ;  /* 0x0001820000097ab9 */ /* 0x000fe20000000800 */
[----:B0-----:R-:W-:Y:S02]  /*79a0*/  R2UR UR10, R6 ;  /* 0x00000000060a72ca */ /* 0x001fe400000e0000 */
[--C-:B------:R-:W-:Y:S02]  /*79b0*/  SHF.R.U64 R14, R12, UR9, R3.reuse ;  /* 0x000000090c0e7c19 */ /* 0x100fe40008001203 */
[----:B------:R-:W-:Y:S01]  /*79c0*/  SHF.R.U32.HI R3, RZ, UR9, R3 ;  /* 0x00000009ff037c19 */ /* 0x000fe20008011603 */
[----:B------:R-:W-:-:S03]  /*79d0*/  UIADD3 UR9, -UR8, URZ, URZ ;  /* 0x0000003f08097290 */ /* 0x000fc6000fffe13f */
[--C-:B------:R-:W-:Y:S01]  /*79e0*/  SHF.R.U64 R18, R14, UR11, R3.reuse ;  /* 0x0000000b0e127c19 */ /* 0x100fe20008001203 */
[----:B------:R-:W-:Y:S01]  /*79f0*/  ULDC UR8, c[0x0][0x144] ;  /* 0x0000510000087ab9 */ /* 0x000fe20000000800 */
[----:B------:R-:W-:-:S03]  /*7a00*/  SHF.R.U32.HI R3, RZ, UR11, R3 ;  /* 0x0000000bff037c19 */ /* 0x000fc60008011603 */
[----:B------:R-:W-:Y:S01]  /*7a10*/  IMAD.MOV.U32 R2, RZ, RZ, R18 ;  /* 0x000000ffff027224 */ /* 0x000fe200078e0012 */
[----:B------:R-:W-:Y:S06]  /*7a20*/  @!P1 BRA `(.L_x_177) ;  /* 0x0000000000289947 */ /* 0x000fec0003800000 */
        /* <DEDUP_REMOVED lines=10> */
.L_x_177:
[----:B------:R-:W-:Y:S01]  /*7ad0*/  UISETP.NE.AND UP0, UPT, UR38, URZ, UPT ;  /* 0x0000003f2600728c */ /* 0x000fe2000bf05270 */
[----:B------:R-:W-:Y:S01]  /*7ae0*/  SHF.R.U64 R3, R2, UR16, R3 ;  /* 0x0000001002037c19 */ /* 0x000fe20008001203 */
[----:B------:R-:W-:Y:S01]  /*7af0*/  UIADD3 UR10, -UR10, URZ, URZ ;  /* 0x0000003f0a0a7290 */ /* 0x000fe2000fffe13f */
[----:B------:R-:W-:Y:S01]  /*7b00*/  LOP3.LUT R2, R14, UR6, RZ, 0xc0, !PT ;  /* 0x000000060e027c12 */ /* 0x000fe2000f8ec0ff */
[----:B------:R-:W-:Y:S02]  /*7b10*/  UIMAD UR7, UR8, UR9, UR7 ;  /* 0x00000009080772a4 */ /* 0x000fe4000f8e0207 */
[----:B------:R-:W-:Y:S01]  /*7b20*/  IMAD.MOV R5, RZ, RZ, -R3 ;  /* 0x000000ffff057224 */ /* 0x000fe200078e0a03 */
[----:B------:R-:W-:Y:S01]  /*7b30*/  ULDC UR8, c[0x0][0x148] ;  /* 0x0000520000087ab9 */ /* 0x000fe20000000800 */
[----:B------:R-:W-:Y:S01]  /*7b40*/  IMAD R4, R3, UR5, R2 ;  /* 0x0000000503047c24 */ /* 0x000fe2000f8e0202 */
[----:B------:R-:W-:Y:S02]  /*7b50*/  LOP3.LUT R3, R12, UR4, RZ, 0xc0, !PT ;  /* 0x000000040c037c12 */ /* 0x000fe4000f8ec0ff */
[----:B------:R-:W-:Y:S01]  /*7b60*/  @UP0 UIMAD UR7, UR8, UR10, UR12 ;  /* 0x0000000a080702a4 */ /* 0x000fe2000f8e020c */
[----:B------:R-:W-:-:S02]  /*7b70*/  PLOP3.LUT P1, PT, PT, PT, UP0, 0x80, 0x0 ;  /* 0x000000000000781c */ /* 0x000fc40003f2f008 */
[----:B------:R-:W-:Y:S02]  /*7b80*/  ULDC UR8, c[0x0][0x638] ;  /* 0x00018e0000087ab9 */ /* 0x000fe40000000800 */
[----:B------:R-:W-:Y:S02]  /*7b90*/  IMAD R2, R5, UR8, R18 ;  /* 0x0000000805027c24 */ /* 0x000fe4000f8e0212 */
[----:B---3--:R-:W-:Y:S01]  /*7ba0*/  IMAD R11, R4, R11, UR7 ;  /* 0x00000007040b7e24 */ /* 0x008fe2000f8e020b */
[----:B------:R-:W-:Y:S01]  /*7bb0*/  ULDC UR7, c[0x0][0x600] ;  /* 0x0001800000077ab9 */ /* 0x000fe20000000800 */
[----:B------:R-:W-:Y:S02]  /*7bc0*/  IMAD.MOV.U32 R4, RZ, RZ, 0x1 ;  /* 0x00000001ff047424 */ /* 0x000fe400078e00ff */
[----:B------:R-:W-:-:S03]  /*7bd0*/  IMAD R18, R2, UR7, R3 ;  /* 0x0000000702127c24 */ /* 0x000fc6000f8e0203 */
[----:B------:R-:W-:Y:S02]  /*7be0*/  PRMT R3, R4, 0x7610, R3 ;  /* 0x0000761004037816 */ /* 0x000fe40000000003 */
[----:B------:R-:W-:Y:S02]  /*7bf0*/  SEL R2, R18, R11, !P1 ;  /* 0x0000000b12027207 */ /* 0x000fe40004800000 */
[----:B------:R-:W-:-:S07]  /*7c00*/  SEL R18, R11, R18, !P1 ;  /* 0x000000120b127207 */ /* 0x000fce0004800000 */
.L_x_175:
[----:B------:R-:W-:Y:S05]  /*7c10*/  BSYNC B1 ;  /* 0x0000000000017941 */ /* 0x000fea0003800000 */
.L_x_174:
[----:B------:R-:W-:-:S13]  /*7c20*/  LOP3.LUT P1, RZ, R3, 0xff, RZ, 0xc0, !PT ;  /* 0x000000ff03ff7812 */ /* 0x000fda000782c0ff */
[----:B------:R-:W-:Y:S05]  /*7c30*/  @P1 BRA `(.L_x_178) ;  /* 0xfffffff000f01947 */ /* 0x000fea000383ffff */
[----:B------:R-:W-:Y:S05]  /*7c40*/  BSYNC B0 ;  /* 0x0000000000007941 */ /* 0x000fea0003800000 */
.L_x_166:
[----:B------:R-:W-:-:S03]  /*7c50*/  UMOV UR7, 0xffffffff ;  /* 0xffffffff00077882 */ /* 0x000fc60000000000 */
[----:B------:R-:W-:Y:S05]  /*7c60*/  BRA.DIV UR7, `(.L_x_179) ;  /* 0x0000000607447947 */ /* 0x000fea000b800000 */
[----:B------:R-:W-:-:S13]  /*7c70*/  ELECT P6, URZ, PT ;  /* 0x00000000003f782f */ /* 0x000fda00038c0000 */
.L_x_195:
[----:B------:R-:W-:Y:S04]  /*7c80*/  BSSY B0, `(.L_x_180) ;  /* 0x000002c000007945 */ /* 0x000fe80003800000 */
[----:B------:R-:W-:Y:S05]  /*7c90*/  @!P6 BRA `(.L_x_181) ;  /* 0x0000000000a8e947 */ /* 0x000fea0003800000 */
[----:B------:R-:W-:-:S04]  /*7ca0*/  ULOP3.LUT UR7, UR40, 0x2, URZ, 0xfc, !UPT ;  /* 0x0000000228077892 */ /* 0x000fc8000f8efc3f */
[----:B------:R-:W-:-:S06]  /*7cb0*/  UISETP.NE.AND UP0, UPT, UR7, 0x3, UPT ;  /* 0x000000030700788c */ /* 0x000fcc000bf05270 */
[----:B------:R-:W-:-:S13]  /*7cc0*/  PLOP3.LUT P0, PT, PT, PT, UP0, 0x80, 0x0 ;  /* 0x000000000000781c */ /* 0x000fda0003f0f008 */
[----:B------:R-:W-:Y:S05]  /*7cd0*/  @!P0 BRA `(.L_x_182) ;  /* 0x0000000000048947 */ /* 0x000fea0003800000 */
[----:B------:R-:W-:Y:S01]  /*7ce0*/  BPT.TRAP 0x1 ;  /* 0x000000040000795c */ /* 0x000fe20000300000 */
.L_x_182:
[----:B------:R-:W0:Y:S01]  /*7cf0*/  S2R R3, SR_CgaCtaId ;  /* 0x0000000000037919 */ /* 0x000e220000008800 */
[----:B------:R-:W-:-:S04]  /*7d00*/  MOV R2, 0x400 ;  /* 0x0000040000027802 */ /* 0x000fc80000000f00 */
[----:B0-----:R-:W-:Y:S02]  /*7d10*/  LEA R3, R3, R2, 0x18 ;  /* 0x0000000203037211 */ /* 0x001fe400078ec0ff */
[----:B------:R-:W-:-:S03]  /*7d20*/  SHF.L.U32 R2, R8, 0x1f, RZ ;  /* 0x0000001f08027819 */ /* 0x000fc600000006ff */
[----:B------:R-:W-:-:S04]  /*7d30*/  VIADD R3, R3, 0x20 ;  /* 0x0000002003037836 */ /* 0x000fc80000000000 */
[C---:B------:R-:W-:Y:S02]  /*7d40*/  IMAD R7, R0.reuse, 0x8, R3 ;  /* 0x0000000800077824 */ /* 0x040fe400078e0203 */
[----:B------:R-:W-:Y:S02]  /*7d50*/  VIADD R0, R0, 0x1 ;  /* 0x0000000100007836 */ /* 0x000fe40000000000 */
[----:B------:R-:W0:Y:S03]  /*7d60*/  SYNCS.PHASECHK.TRANS64.TRYWAIT P0, [R7+URZ], R2 ;  /* 0x00000002070075a7 */ /* 0x000e26000800017f */
[----:B------:R-:W-:-:S04]  /*7d70*/  ISETP.NE.AND P1, PT, R0, 0x4, PT ;  /* 0x000000040000780c */ /* 0x000fc80003f25270 */
[----:B------:R-:W-:Y:S02]  /*7d80*/  SEL R5, RZ, 0x1, P1 ;  /* 0x00000001ff057807 */ /* 0x000fe40000800000 */
[----:B------:R-:W-:Y:S02]  /*7d90*/  SEL R0, R0, RZ, P1 ;  /* 0x000000ff00007207 */ /* 0x000fe40000800000 */
[----:B------:R-:W-:-:S03]  /*7da0*/  LOP3.LUT R5, R8, R5, RZ, 0x3c, !PT ;  /* 0x0000000508057212 */ /* 0x000fc600078e3cff */
[----:B------:R-:W-:Y:S01]  /*7db0*/  IMAD R9, R0, 0x8, R3 ;  /* 0x0000000800097824 */ /* 0x000fe200078e0203 */
[----:B------:R-:W-:Y:S01]  /*7dc0*/  SHF.L.U32 R4, R5, 0x1f, RZ ;  /* 0x0000001f05047819 */ /* 0x000fe200000006ff */
[----:B0-----:R-:W-:Y:S06]  /*7dd0*/  @!P0 BRA `(.L_x_183) ;  /* 0x0000000400088947 */ /* 0x001fec0003800000 */
.L_x_196:
[----:B------:R-:W1:Y:S01]  /*7de0*/  SYNCS.PHASECHK.TRANS64.TRYWAIT P0, [R9+URZ], R4 ;  /* 0x00000004090075a7 */ /* 0x000e62000800017f */
[----:B------:R-:W-:-:S05]  /*7df0*/  VIADD R0, R0, 0x1 ;  /* 0x0000000100007836 */ /* 0x000fca0000000000 */
[----:B------:R-:W-:-:S04]  /*7e00*/  ISETP.NE.AND P1, PT, R0, 0x4, PT ;  /* 0x000000040000780c */ /* 0x000fc80003f25270 */
[----:B0-----:R-:W-:Y:S02]  /*7e10*/  SEL R2, RZ, 0x1, P1 ;  /* 0x00000001ff027807 */ /* 0x001fe40000800000 */
[----:B------:R-:W-:Y:S02]  /*7e20*/  SEL R0, R0, RZ, P1 ;  /* 0x000000ff00007207 */ /* 0x000fe40000800000 */
[----:B------:R-:W-:-:S03]  /*7e30*/  LOP3.LUT R7, R5, R2, RZ, 0x3c, !PT ;  /* 0x0000000205077212 */ /* 0x000fc600078e3cff */
[----:B------:R-:W-:Y:S01]  /*7e40*/  IMAD R6, R0, 0x8, R3 ;  /* 0x0000000800067824 */ /* 0x000fe200078e0203 */
[----:B------:R-:W-:Y:S01]  /*7e50*/  SHF.L.U32 R5, R7, 0x1f, RZ ;  /* 0x0000001f07057819 */ /* 0x000fe200000006ff */
[----:B-1----:R-:W-:Y:S06]  /*7e60*/  @!P0 BRA `(.L_x_184) ;  /* 0x0000000000f88947 */ /* 0x002fec0003800000 */
.L_x_197:
[----:B------:R-:W1:Y:S01]  /*7e70*/  SYNCS.PHASECHK.TRANS64.TRYWAIT P0, [R6+URZ], R5 ;  /* 0x00000005060075a7 */ /* 0x000e62000800017f */
[----:B------:R-:W-:-:S05]  /*7e80*/  VIADD R0, R0, 0x1 ;  /* 0x0000000100007836 */ /* 0x000fca0000000000 */
[----:B------:R-:W-:-:S04]  /*7e90*/  ISETP.NE.AND P1, PT, R0, 0x4, PT ;  /* 0x000000040000780c */ /* 0x000fc80003f25270 */
[----:B------:R-:W-:Y:S02]  /*7ea0*/  SEL R2, RZ, 0x1, P1 ;  /* 0x00000001ff027807 */ /* 0x000fe40000800000 */
[----:B------:R-:W-:Y:S02]  /*7eb0*/  SEL R0, R0, RZ, P1 ;  /* 0x000000ff00007207 */ /* 0x000fe40000800000 */
[----:B------:R-:W-:Y:S01]  /*7ec0*/  LOP3.LUT R2, R7, R2, RZ, 0x3c, !PT ;  /* 0x0000000207027212 */ /* 0x000fe200078e3cff */
[----:B-1----:R-:W-:Y:S06]  /*7ed0*/  @!P0 BRA `(.L_x_185) ;  /* 0x0000000000f08947 */ /* 0x002fec0003800000 */
.L_x_198:
[----:B------:R-:W-:Y:S01]  /*7ee0*/  IMAD R3, R0, 0x8, R3 ;  /* 0x0000000800037824 */ /* 0x000fe200078e0203 */
[----:B------:R-:W-:-:S07]  /*7ef0*/  SHF.L.U32 R0, R2, 0x1f, RZ ;  /* 0x0000001f02007819 */ /* 0x000fce00000006ff */
.L_x_186:
[----:B---3--:R3:W4:Y:S02]  /*7f00*/  SYNCS.PHASECHK.TRANS64.TRYWAIT P0, [R3+URZ], R0 ;  /* 0x00000000030075a7 */ /* 0x008724000800017f */
[----:B----4-:R-:W-:Y:S05]  /*7f10*/  @!P0 NANOSLEEP.SYNCS 0x989680 ;  /* 0x009896800000895d */ /* 0x010fea0003900000 */
[----:B------:R-:W4:Y:S02]  /*7f20*/  @!P0 SYNCS.PHASECHK.TRANS64 P0, [R3+URZ], R0 ;  /* 0x00000000030085a7 */ /* 0x000f24000800007f */
[----:B----4-:R-:W-:Y:S05]  /*7f30*/  @!P0 BRA `(.L_x_186) ;  /* 0xfffffffc00f08947 */ /* 0x010fea000383ffff */
.L_x_181:
[----:B------:R-:W-:Y:S05]  /*7f40*/  BSYNC B0 ;  /* 0x0000000000007941 */ /* 0x000fea0003800000 */
.L_x_180:
[----:B------:R-:W-:Y:S05]  /*7f50*/  EXIT ;  /* 0x000000000000794d */ /* 0x000fea0003800000 */
.L_x_18:
[----:B0-----:R0:W1:Y:S02]  /*7f60*/  SYNCS.PHASECHK.TRANS64.TRYWAIT P0, [R96+URZ+-0x8], R3 ;  /* 0xfffff803600075a7 */ /* 0x001064000800017f */
[----:B-1----:R-:W-:Y:S05]  /*7f70*/  @!P0 NANOSLEEP.SYNCS 0x989680 ;  /* 0x009896800000895d */ /* 0x002fea0003900000 */
[----:B------:R-:W1:Y:S02]  /*7f80*/  @!P0 SYNCS.PHASECHK.TRANS64 P0, [R96+URZ+-0x8], R3 ;  /* 0xfffff803600085a7 */ /* 0x000e64000800007f */
[----:B-1----:R-:W-:Y:S05]  /*7f90*/  @!P0 BRA `(.L_x_18) ;  /* 0xfffffffc00f08947 */ /* 0x002fea000383ffff */
[----:B------:R-:W-:Y:S05]  /*7fa0*/  BRA `(.L_x_187) ;  /* 0xffffff98001c7947 */ /* 0x000fea000383ffff */
.L_x_23:
[----:B-1----:R1:W2:Y:S02]  /*7fb0*/  SYNCS.PHASECHK.TRANS64.TRYWAIT P1, [R3+URZ], R0 ;  /* 0x00000000030075a7 */ /* 0x0022a4000802017f */
[----:B--2---:R-:W-:Y:S05]  /*7fc0*/  @!P1 NANOSLEEP.SYNCS 0x989680 ;  /* 0x009896800000995d */ /* 0x004fea0003900000 */
[----:B------:R-:W2:Y:S02]  /*7fd0*/  @!P1 SYNCS.PHASECHK.TRANS64 P1, [R3+URZ], R0 ;  /* 0x00000000030095a7 */ /* 0x000ea4000802007f */
[----:B--2---:R-:W-:Y:S05]  /*7fe0*/  @!P1 BRA `(.L_x_23) ;  /* 0xfffffffc00f09947 */ /* 0x004fea000383ffff */
[----:B------:R-:W-:Y:S05]  /*7ff0*/  BRA `(.L_x_22) ;  /* 0xffffff9800947947 */ /* 0x000fea000383ffff */
.L_x_28:
[----:B-1----:R-:W-:-:S04]  /*8000*/  IMAD.U32 R5, RZ, RZ, UR4 ;  /* 0x00000004ff057e24 */ /* 0x002fc8000f8e00ff */
[----:B------:R1:W2:Y:S03]  /*8010*/  SYNCS.PHASECHK.TRANS64.TRYWAIT P1, [R5+URZ], R4 ;  /* 0x00000004050075a7 */ /* 0x0002a6000802017f */
[----:B--2---:R-:W-:Y:S05]  /*8020*/  @!P1 NANOSLEEP.SYNCS 0x989680 ;  /* 0x009896800000995d */ /* 0x004fea0003900000 */
[----:B------:R-:W2:Y:S02]  /*8030*/  @!P1 SYNCS.PHASECHK.TRANS64 P1, [R5+URZ], R4 ;  /* 0x00000004050095a7 */ /* 0x000ea4000802007f */
[----:B--2---:R-:W-:Y:S05]  /*8040*/  @!P1 BRA `(.L_x_28) ;  /* 0xfffffffc00ec9947 */ /* 0x004fea000383ffff */
[----:B------:R-:W-:Y:S05]  /*8050*/  BRA `(.L_x_27) ;  /* 0xffffff9c00d47947 */ /* 0x000fea000383ffff */
.L_x_34:
[----:B0-----:R0:W1:Y:S02]  /*8060*/  SYNCS.PHASECHK.TRANS64.TRYWAIT P0, [R96+URZ+0x8], R3 ;  /* 0x00000803600075a7 */ /* 0x001064000800017f */
[----:B-1----:R-:W-:Y:S05]  /*8070*/  @!P0 NANOSLEEP.SYNCS 0x989680 ;  /* 0x009896800000895d */ /* 0x002fea0003900000 */
[----:B------:R-:W1:Y:S02]  /*8080*/  @!P0 SYNCS.PHASECHK.TRANS64 P0, [R96+URZ+0x8], R3 ;  /* 0x00000803600085a7 */ /* 0x000e64000800007f */
[----:B-1----:R-:W-:Y:S05]  /*8090*/  @!P0 BRA `(.L_x_34) ;  /* 0xfffffffc00f08947 */ /* 0x002fea000383ffff */
[----:B------:R-:W-:Y:S05]  /*80a0*/  BRA `(.L_x_188) ;  /* 0xffffffa400607947 */ /* 0x000fea000383ffff */
.L_x_167:
[----:B------:R-:W-:Y:S01]  /*80b0*/  BSSY B1, `(.L_x_189) ;  /* 0x0000006000017945 */ /* 0x000fe20003800000 */
[----:B------:R-:W-:-:S07]  /*80c0*/  IMAD.MOV.U32 R15, RZ, RZ, -0x1 ;  /* 0xffffffffff0f7424 */ /* 0x000fce00078e00ff */
[----:B--2---:R-:W-:Y:S05]  /*80d0*/  WARPSYNC.COLLECTIVE R15, `(.L_x_190) ;  /* 0x000000000f0c7348 */ /* 0x004fea0003c00000 */
[----:B------:R-:W-:Y:S02]  /*80e0*/  ELECT P6, UR62, PT ;  /* 0x00000000003e782f */ /* 0x000fe400038c0000 */
[----:B------:R-:W-:Y:S01]  /*80f0*/  MOV R14, UR62 ;  /* 0x0000003e000e7c02 */ /* 0x000fe20008000f00 */
[----:B--2---:R-:W-:Y:S10]  /*8100*/  ENDCOLLECTIVE ;  /* 0x000000000000791b */ /* 0x004ff40003800000 */
.L_x_190:
[----:B------:R-:W-:Y:S05]  /*8110*/  BSYNC B1 ;  /* 0x0000000000017941 */ /* 0x000fea0003800000 */
.L_x_189:
[----:B------:R-:W-:Y:S05]  /*8120*/  BRA `(.L_x_191) ;  /* 0xffffffec00c07947 */ /* 0x000fea000383ffff */
.L_x_170:
[----:B0-----:R0:W1:Y:S02]  /*8130*/  SYNCS.PHASECHK.TRANS64.TRYWAIT P1, [R12+URZ+0x20], R3 ;  /* 0x000020030c0075a7 */ /* 0x001064000802017f */
[----:B-1----:R-:W-:Y:S05]  /*8140*/  @!P1 NANOSLEEP.SYNCS 0x989680 ;  /* 0x009896800000995d */ /* 0x002fea0003900000 */
[----:B------:R-:W1:Y:S02]  /*8150*/  @!P1 SYNCS.PHASECHK.TRANS64 P1, [R12+URZ+0x20], R3 ;  /* 0x000020030c0095a7 */ /* 0x000e64000802007f */
[----:B-1----:R-:W-:Y:S05]  /*8160*/  @!P1 BRA `(.L_x_170) ;  /* 0xfffffffc00f09947 */ /* 0x002fea000383ffff */
[----:B------:R-:W-:Y:S05]  /*8170*/  BRA `(.L_x_192) ;  /* 0xffffffec00fc7947 */ /* 0x000fea000383ffff */
.L_x_179:
[----:B------:R-:W-:Y:S01]  /*8180*/  BSSY B0, `(.L_x_193) ;  /* 0x0000006000007945 */ /* 0x000fe20003800000 */
[----:B------:R-:W-:-:S07]  /*8190*/  IMAD.MOV.U32 R15, RZ, RZ, -0x1 ;  /* 0xffffffffff0f7424 */ /* 0x000fce00078e00ff */
[----:B--2---:R-:W-:Y:S05]  /*81a0*/  WARPSYNC.COLLECTIVE R15, `(.L_x_194) ;  /* 0x000000000f0c7348 */ /* 0x004fea0003c00000 */
[----:B------:R-:W-:Y:S02]  /*81b0*/  ELECT P6, UR62, PT ;  /* 0x00000000003e782f */ /* 0x000fe400038c0000 */
[----:B------:R-:W-:Y:S01]  /*81c0*/  MOV R14, UR62 ;  /* 0x0000003e000e7c02 */ /* 0x000fe20008000f00 */
[----:B--2---:R-:W-:Y:S10]  /*81d0*/  ENDCOLLECTIVE ;  /* 0x000000000000791b */ /* 0x004ff40003800000 */
.L_x_194:
[----:B------:R-:W-:Y:S05]  /*81e0*/  BSYNC B0 ;  /* 0x0000000000007941 */ /* 0x000fea0003800000 */
.L_x_193:
[----:B------:R-:W-:Y:S05]  /*81f0*/  BRA `(.L_x_195) ;  /* 0xfffffff800a07947 */ /* 0x000fea000383ffff */
.L_x_183:
[----:B0-----:R0:W1:Y:S02]  /*8200*/  SYNCS.PHASECHK.TRANS64.TRYWAIT P0, [R7+URZ], R2 ;  /* 0x00000002070075a7 */ /* 0x001064000800017f */
[----:B-1----:R-:W-:Y:S05]  /*8210*/  @!P0 NANOSLEEP.SYNCS 0x989680 ;  /* 0x009896800000895d */ /* 0x002fea0003900000 */
[----:B------:R-:W1:Y:S02]  /*8220*/  @!P0 SYNCS.PHASECHK.TRANS64 P0, [R7+URZ], R2 ;  /* 0x00000002070085a7 */ /* 0x000e64000800007f */
[----:B-1----:R-:W-:Y:S05]  /*8230*/  @!P0 BRA `(.L_x_183) ;  /* 0xfffffffc00f08947 */ /* 0x002fea000383ffff */
[----:B------:R-:W-:Y:S05]  /*8240*/  BRA `(.L_x_196) ;  /* 0xfffffff800e47947 */ /* 0x000fea000383ffff */
.L_x_184:
[----:B0-----:R0:W1:Y:S02]  /*8250*/  SYNCS.PHASECHK.TRANS64.TRYWAIT P0, [R9+URZ], R4 ;  /* 0x00000004090075a7 */ /* 0x001064000800017f */
[----:B-1----:R-:W-:Y:S05]  /*8260*/  @!P0 NANOSLEEP.SYNCS 0x989680 ;  /* 0x009896800000895d */ /* 0x002fea0003900000 */
[----:B------:R-:W1:Y:S02]  /*8270*/  @!P0 SYNCS.PHASECHK.TRANS64 P0, [R9+URZ], R4 ;  /* 0x00000004090085a7 */ /* 0x000e64000800007f */
[----:B-1----:R-:W-:Y:S05]  /*8280*/  @!P0 BRA `(.L_x_184) ;  /* 0xfffffffc00f08947 */ /* 0x002fea000383ffff */
[----:B------:R-:W-:Y:S05]  /*8290*/  BRA `(.L_x_197) ;  /* 0xfffffff800f47947 */ /* 0x000fea000383ffff */
.L_x_185:
[----:B-1----:R1:W3:Y:S02]  /*82a0*/  SYNCS.PHASECHK.TRANS64.TRYWAIT P0, [R6+URZ], R5 ;  /* 0x00000005060075a7 */ /* 0x0022e4000800017f */
[----:B---3--:R-:W-:Y:S05]  /*82b0*/  @!P0 NANOSLEEP.SYNCS 0x989680 ;  /* 0x009896800000895d */ /* 0x008fea0003900000 */
[----:B------:R-:W3:Y:S02]  /*82c0*/  @!P0 SYNCS.PHASECHK.TRANS64 P0, [R6+URZ], R5 ;  /* 0x00000005060085a7 */ /* 0x000ee4000800007f */
[----:B---3--:R-:W-:Y:S05]  /*82d0*/  @!P0 BRA `(.L_x_185) ;  /* 0xfffffffc00f08947 */ /* 0x008fea000383ffff */
[----:B------:R-:W-:Y:S05]  /*82e0*/  BRA `(.L_x_198) ;  /* 0xfffffff800fc7947 */ /* 0x000fea000383ffff */
.L_x_199:
[----:B------:R-:W-:-:S00]  /*82f0*/  BRA `(.L_x_199) ;  /* 0xfffffffc00fc7947 */ /* 0x000fc0000383ffff */
[----:B------:R-:W-:-:S00]  /*8300*/  NOP ;  /* 0x0000000000007918 */ /* 0x000fc00000000000 */
[----:B------:R-:W-:-:S00]  /*8310*/  NOP ;  /* 0x0000000000007918 */ /* 0x000fc00000000000 */
[----:B------:R-:W-:-:S00]  /*8320*/  NOP ;  /* 0x0000000000007918 */ /* 0x000fc00000000000 */
[----:B------:R-:W-:-:S00]  /*8330*/  NOP ;  /* 0x0000000000007918 */ /* 0x000fc00000000000 */
[----:B------:R-:W-:-:S00]  /*8340*/  NOP ;  /* 0x0000000000007918 */ /* 0x000fc00000000000 */
[----:B------:R-:W-:-:S00]  /*8350*/  NOP ;  /* 0x0000000000007918 */ /* 0x000fc00000000000 */
[----:B------:R-:W-:-:S00]  /*8360*/  NOP ;  /* 0x0000000000007918 */ /* 0x000fc00000000000 */
[----:B------:R-:W-:-:S00]  /*8370*/  NOP ;  /* 0x0000000000007918 */ /* 0x000fc00000000000 */
.L_x_200:


//--------------------- .nv.global.init           --------------------------
	.section	.nv.global.init,"aw",@progbits
.nv.global.init:
	.type		$str$22,@object
	.size		$str$22,($str$23 - $str$22)
$str$22:
        /*0000*/ 	.byte	0x6b, 0x5f, 0x74, 0x69, 0x6c, 0x65, 0x5f, 0x63, 0x6f, 0x75, 0x6e, 0x74, 0x20, 0x3e, 0x3d, 0x20
        /*0010*/ 	.byte	0x31, 0x00
	.type		$str$23,@object
	.size		$str$23,(__unnamed_1 - $str$23)
$str$23:
        /*0012*/ 	.byte	0x2f, 0x74, 0x6d, 0x70, 0x2f, 0x63, 0x75, 0x74, 0x6c, 0x61, 0x73, 0x73, 0x5f, 0x73, 0x77, 0x65
        /*0022*/ 	.byte	0x65, 0x70, 0x5f, 0x73, 0x72, 0x63, 0x2f, 0x69, 0x6e, 0x63, 0x6c, 0x75, 0x64, 0x65, 0x2f, 0x63
        /*0032*/ 	.byte	0x75, 0x74, 0x6c, 0x61, 0x73, 0x73, 0x2f, 0x67, 0x65, 0x6d, 0x6d, 0x2f, 0x63, 0x6f, 0x6c, 0x6c
        /*0042*/ 	.byte	0x65, 0x63, 0x74, 0x69, 0x76, 0x65, 0x2f, 0x73, 0x6d, 0x39, 0x30, 0x5f, 0x6d, 0x6d, 0x61, 0x5f
        /*0052*/ 	.byte	0x74, 0x6d, 0x61, 0x5f, 0x67, 0x6d, 0x6d, 0x61, 0x5f, 0x73, 0x73, 0x5f, 0x77, 0x61, 0x72, 0x70
        /*0062*/ 	.byte	0x73, 0x70, 0x65, 0x63, 0x69, 0x61, 0x6c, 0x69, 0x7a, 0x65, 0x64, 0x2e, 0x68, 0x70, 0x70, 0x00
	.type		__unnamed_1,@object
	.size		__unnamed_1,(.L_0 - __unnamed_1)
__unnamed_1:
        /*0072*/ 	.byte	0x76, 0x6f, 0x69, 0x64, 0x20, 0x63, 0x75, 0x74, 0x6c, 0x61, 0x73, 0x73, 0x3a, 0x3a, 0x67, 0x65
        /* <DEDUP_REMOVED lines=180> */
        /*0bc2*/ 	.byte	0x3a, 0x3a, 0x69, 0x64, 0x65, 0x6e, 0x74, 0x69, 0x74, 0x79, 0x5d, 0x00
.L_0:


//--------------------- .nv.shared._ZN7cutlass13device_kernelINS_4gemm6kernel13GemmUniversalIN4cute5tupleIJiiiiEEENS1_10collective13CollectiveMmaINS1_34MainloopSm90TmaGmmaWarpSpecializedILi4ENS5_IJNS4_1CILi1EEENSA_ILi8EEESB_EEENS1_32KernelTmaWarpSpecializedPingpongEEENS5_IJNSA_ILi64EEENSA_ILi128EEESH_EEENS_10bfloat16_tENS5_IJlSB_lEEESJ_SK_NS4_8TiledMMAINS4_8MMA_AtomIJNS4_4SM904GMMA28MMA_64x128x16_F32BF16BF16_SSILNSO_5MajorE0ELSQ_0ELNSO_7ScaleInE1ELSR_1EEEEEENS4_6LayoutINS5_IJSB_SB_SB_EEENS5_IJNSA_ILi0EEESW_SW_EEEEENS5_IJNS4_10UnderscoreESZ_SZ_EEEEENS4_23SM90_TMA_LOAD_MULTICASTENS4_14ComposedLayoutINS4_7SwizzleILi3ELi4ELi3EEENS4_18smem_ptr_flag_bitsILi16EEENSU_INS5_IJSC_SG_EEENS5_IJSG_SB_EEEEEEEvNS4_8identityENS4_13SM90_TMA_LOADES1B_vS1C_EENS_8epilogue10collective6detail29Sm90TmaWarpSpecializedAdapterINS1G_15DefaultEpilogueISJ_SK_SK_NS1F_6thread17LinearCombinationISJ_Li1EffLNS1K_9ScaleType4KindE0ELNS_15FloatRoundStyleE2ESJ_EENS1_15EpilogueDefaultEEEEEvvEEEEvNT_6ParamsE --------------------------
	.section	.nv.shared._ZN7cutlass13device_kernelINS_4gemm6kernel13GemmUniversalIN4cute5tupleIJiiiiEEENS1_10collective13CollectiveMmaINS1_34MainloopSm90TmaGmmaWarpSpecializedILi4ENS5_IJNS4_1CILi1EEENSA_ILi8EEESB_EEENS1_32KernelTmaWarpSpecializedPingpongEEENS5_IJNSA_ILi64EEENSA_ILi128EEESH_EEENS_10bfloat16_tENS5_IJlSB_lEEESJ_SK_NS4_8TiledMMAINS4_8MMA_AtomIJNS4_4SM904GMMA28MMA_64x128x16_F32BF16BF16_SSILNSO_5MajorE0ELSQ_0ELNSO_7ScaleInE1ELSR_1EEEEEENS4_6LayoutINS5_IJSB_SB_SB_EEENS5_IJNSA_ILi0EEESW_SW_EEEEENS5_IJNS4_10UnderscoreESZ_SZ_EEEEENS4_23SM90_TMA_LOAD_MULTICASTENS4_14ComposedLayoutINS4_7SwizzleILi3ELi4ELi3EEENS4_18smem_ptr_flag_bitsILi16EEENSU_INS5_IJSC_SG_EEENS5_IJSG_SB_EEEEEEEvNS4_8identityENS4_13SM90_TMA_LOADES1B_vS1C_EENS_8epilogue10collective6detail29Sm90TmaWarpSpecializedAdapterINS1G_15DefaultEpilogueISJ_SK_SK_NS1F_6thread17LinearCombinationISJ_Li1EffLNS1K_9ScaleType4KindE0ELNS_15FloatRoundStyleE2ESJ_EENS1_15EpilogueDefaultEEEEEvvEEEEvNT_6ParamsE,"aw",@nobits
	.sectionflags	@""
	.align	16
	.zero		1024


//--------------------- .nv.shared.reserved.0     --------------------------
	.section	.nv.shared.reserved.0,"aw",@nobits
	.weak		__nv_reservedSMEM_offset_0_alias
	.size		__nv_reservedSMEM_offset_0_alias, 0, 0
	.other		__nv_reservedSMEM_offset_0_alias,@"STO_CUDA_RESERVED_SHARED STV_DEFAULT"
__nv_reservedSMEM_offset_0_alias:
	.zero		0


//--------------------- .nv.global                --------------------------
	.section	.nv.global,"aw",@nobits
.nv.global:
	.type		_ZN40_INTERNAL_6c885a72_4_k_cu_46acef22_240444cute1_E,@object
	.size		_ZN40_INTERNAL_6c885a72_4_k_cu_46acef22_240444cute1_E,(_ZN40_INTERNAL_6c885a72_4_k_cu_46acef22_240444cuda3std3__45__cpo6cbeginE - _ZN40_INTERNAL_6c885a72_4_k_cu_46acef22_240444cute1_E)
_ZN40_INTERNAL_6c885a72_4_k_cu_46acef22_240444cute1_E:
	.zero		1
	.type		_ZN40_INTERNAL_6c885a72_4_k_cu_46acef22_240444cuda3std3__45__cpo6cbeginE,@object
	.size		_ZN40_INTERNAL_6c885a72_4_k_cu_46acef22_240444cuda3std3__45__cpo6cbeginE,(_ZN40_INTERNAL_6c885a72_4_k_cu_46acef22_240444cuda3std3__48in_placeE - _ZN40_INTERNAL_6c885a72_4_k_cu_46acef22_240444cuda3std3__45__cpo6cbeginE)
_ZN40_INTERNAL_6c885a72_4_k_cu_46acef22_240444cuda3std3__45__cpo6cbeginE:
	.zero		1
	.type		_ZN40_INTERNAL_6c885a72_4_k_cu_46acef22_240444cuda3std3__48in_placeE,@object
	.size		_ZN40_INTERNAL_6c885a72_4_k_cu_46acef22_240444cuda3std3__48in_placeE,(_ZN40_INTERNAL_6c885a72_4_k_cu_46acef22_240444cuda3std6ranges3__45__cpo9iter_moveE - _ZN40_INTERNAL_6c885a72_4_k_cu_46acef22_240444cuda3std3__48in_placeE)
_ZN40_INTERNAL_6c885a72_4_k_cu_46acef22_240444cuda3std3__48in_placeE:
	.zero		1
	.type		_ZN40_INTERNAL_6c885a72_4_k_cu_46acef22_240444cuda3std6ranges3__45__cpo9iter_moveE,@object
	.size		_ZN40_INTERNAL_6c885a72_4_k_cu_46acef22_240444cuda3std6ranges3__45__cpo9iter_moveE,(_ZN40_INTERNAL_6c885a72_4_k_cu_46acef22_240444cuda3std3__45__cpo5beginE - _ZN40_INTERNAL_6c885a72_4_k_cu_46acef22_240444cuda3std6ranges3__45__cpo9iter_moveE)
_ZN40_INTERNAL_6c885a72_4_k_cu_46acef22_240444cuda3std6ranges3__45__cpo9iter_moveE:
	.zero		1
	.type		_ZN40_INTERNAL_6c885a72_4_k_cu_46acef22_240444cuda3std3__45__cpo5beginE,@object
	.size		_ZN40_INTERNAL_6c885a72_4_k_cu_46acef22_240444cuda3std3__45__cpo5beginE,(_ZN40_INTERNAL_6c885a72_4_k_cu_46acef22_240444cuda3std3__442_GLOBAL__N__6c885a72_4_k_cu_46acef22_240446ignoreE - _ZN40_INTERNAL_6c885a72_4_k_cu_46acef22_240444cuda3std3__45__cpo5beginE)
_ZN40_INTERNAL_6c885a72_4_k_cu_46acef22_240444cuda3std3__45__cpo5beginE:
	.zero		1
	.type		_ZN40_INTERNAL_6c885a72_4_k_cu_46acef22_240444cuda3std3__442_GLOBAL__N__6c885a72_4_k_cu_46acef22_240446ignoreE,@object
	.size		_ZN40_INTERNAL_6c885a72_4_k_cu_46acef22_240444cuda3std3__442_GLOBAL__N__6c885a72_4_k_cu_46acef22_240446ignoreE,(_ZN40_INTERNAL_6c885a72_4_k_cu_46acef22_240444cute7productE - _ZN40_INTERNAL_6c885a72_4_k_cu_46acef22_240444cuda3std3__442_GLOBAL__N__6c885a72_4_k_cu_46acef22_240446ignoreE)
_ZN40_INTERNAL_6c885a72_4_k_cu_46acef22_240444cuda3std3__442_GLOBAL__N__6c885a72_4_k_cu_46acef22_240446ignoreE:
	.zero		1
	.type		_ZN40_INTERNAL_6c885a72_4_k_cu_46acef22_240444cute7productE,@object
	.size		_ZN40_INTERNAL_6c885a72_4_k_cu_46acef22_240444cute7productE,(_ZN40_INTERNAL_6c885a72_4_k_cu_46acef22_240444cuda3std3__45__cpo3endE - _ZN40_INTERNAL_6c885a72_4_k_cu_46acef22_240444cute7productE)
_ZN40_INTERNAL_6c885a72_4_k_cu_46acef22_240444cute7productE:
	.zero		1
	.type		_ZN40_INTERNAL_6c885a72_4_k_cu_46acef22_240444cuda3std3__45__cpo3endE,@object
	.size		_ZN40_INTERNAL_6c885a72_4_k_cu_46acef22_240444cuda3std3__45__cpo3endE,(_ZN40_INTERNAL_6c885a72_4_k_cu_46acef22_240444cuda3std3__419piecewise_constructE - _ZN40_INTERNAL_6c885a72_4_k_cu_46acef22_240444cuda3std3__45__cpo3endE)
_ZN40_INTERNAL_6c885a72_4_k_cu_46acef22_240444cuda3std3__45__cpo3endE:
	.zero		1
	.type		_ZN40_INTERNAL_6c885a72_4_k_cu_46acef22_240444cuda3std3__419piecewise_constructE,@object
	.size		_ZN40_INTERNAL_6c885a72_4_k_cu_46acef22_240444cuda3std3__419piecewise_constructE,(_ZN40_INTERNAL_6c885a72_4_k_cu_46acef22_240444cuda3std3__45__cpo4cendE - _ZN40_INTERNAL_6c885a72_4_k_cu_46acef22_240444cuda3std3__419piecewise_constructE)
_ZN40_INTERNAL_6c885a72_4_k_cu_46acef22_240444cuda3std3__419piecewise_constructE:
	.zero		1
	.type		_ZN40_INTERNAL_6c885a72_4_k_cu_46acef22_240444cuda3std3__45__cpo4cendE,@object
	.size		_ZN40_INTERNAL_6c885a72_4_k_cu_46acef22_240444cuda3std3__45__cpo4cendE,(_ZN40_INTERNAL_6c885a72_4_k_cu_46acef22_240444cuda3std6ranges3__45__cpo4swapE - _ZN40_INTERNAL_6c885a72_4_k_cu_46acef22_240444cuda3std3__45__cpo4cendE)
_ZN40_INTERNAL_6c885a72_4_k_cu_46acef22_240444cuda3std3__45__cpo4cendE:
	.zero		1
	.type		_ZN40_INTERNAL_6c885a72_4_k_cu_46acef22_240444cuda3std6ranges3__45__cpo4swapE,@object
	.size		_ZN40_INTERNAL_6c885a72_4_k_cu_46acef22_240444cuda3std6ranges3__45__cpo4swapE,(.L_8 - _ZN40_INTERNAL_6c885a72_4_k_cu_46acef22_240444cuda3std6ranges3__45__cpo4swapE)
_ZN40_INTERNAL_6c885a72_4_k_cu_46acef22_240444cuda3std6ranges3__45__cpo4swapE:
	.zero		1
.L_8:


//--------------------- .nv.constant0._ZN7cutlass13device_kernelINS_4gemm6kernel13GemmUniversalIN4cute5tupleIJiiiiEEENS1_10collective13CollectiveMmaINS1_34MainloopSm90TmaGmmaWarpSpecializedILi4ENS5_IJNS4_1CILi1EEENSA_ILi8EEESB_EEENS1_32KernelTmaWarpSpecializedPingpongEEENS5_IJNSA_ILi64EEENSA_ILi128EEESH_EEENS_10bfloat16_tENS5_IJlSB_lEEESJ_SK_NS4_8TiledMMAINS4_8MMA_AtomIJNS4_4SM904GMMA28MMA_64x128x16_F32BF16BF16_SSILNSO_5MajorE0ELSQ_0ELNSO_7ScaleInE1ELSR_1EEEEEENS4_6LayoutINS5_IJSB_SB_SB_EEENS5_IJNSA_ILi0EEESW_SW_EEEEENS5_IJNS4_10UnderscoreESZ_SZ_EEEEENS4_23SM90_TMA_LOAD_MULTICASTENS4_14ComposedLayoutINS4_7SwizzleILi3ELi4ELi3EEENS4_18smem_ptr_flag_bitsILi16EEENSU_INS5_IJSC_SG_EEENS5_IJSG_SB_EEEEEEEvNS4_8identityENS4_13SM90_TMA_LOADES1B_vS1C_EENS_8epilogue10collective6detail29Sm90TmaWarpSpecializedAdapterINS1G_15DefaultEpilogueISJ_SK_SK_NS1F_6thread17LinearCombinationISJ_Li1EffLNS1K_9ScaleType4KindE0ELNS_15FloatRoundStyleE2ESJ_EENS1_15EpilogueDefaultEEEEEvvEEEEvNT_6ParamsE --------------------------
	.section	.nv.constant0._ZN7cutlass13device_kernelINS_4gemm6kernel13GemmUniversalIN4cute5tupleIJiiiiEEENS1_10collective13CollectiveMmaINS1_34MainloopSm90TmaGmmaWarpSpecializedILi4ENS5_IJNS4_1CILi1EEENSA_ILi8EEESB_EEENS1_32KernelTmaWarpSpecializedPingpongEEENS5_IJNSA_ILi64EEENSA_ILi128EEESH_EEENS_10bfloat16_tENS5_IJlSB_lEEESJ_SK_NS4_8TiledMMAINS4_8MMA_AtomIJNS4_4SM904GMMA28MMA_64x128x16_F32BF16BF16_SSILNSO_5MajorE0ELSQ_0ELNSO_7ScaleInE1ELSR_1EEEEEENS4_6LayoutINS5_IJSB_SB_SB_EEENS5_IJNSA_ILi0EEESW_SW_EEEEENS5_IJNS4_10UnderscoreESZ_SZ_EEEEENS4_23SM90_TMA_LOAD_MULTICASTENS4_14ComposedLayoutINS4_7SwizzleILi3ELi4ELi3EEENS4_18smem_ptr_flag_bitsILi16EEENSU_INS5_IJSC_SG_EEENS5_IJSG_SB_EEEEEEEvNS4_8identityENS4_13SM90_TMA_LOADES1B_vS1C_EENS_8epilogue10collective6detail29Sm90TmaWarpSpecializedAdapterINS1G_15DefaultEpilogueISJ_SK_SK_NS1F_6thread17LinearCombinationISJ_Li1EffLNS1K_9ScaleType4KindE0ELNS_15FloatRoundStyleE2ESJ_EENS1_15EpilogueDefaultEEEEEvvEEEEvNT_6ParamsE,"a",@progbits
	.sectionflags	@""
	.align	4
.nv.constant0._ZN7cutlass13device_kernelINS_4gemm6kernel13GemmUniversalIN4cute5tupleIJiiiiEEENS1_10collective13CollectiveMmaINS1_34MainloopSm90TmaGmmaWarpSpecializedILi4ENS5_IJNS4_1CILi1EEENSA_ILi8EEESB_EEENS1_32KernelTmaWarpSpecializedPingpongEEENS5_IJNSA_ILi64EEENSA_ILi128EEESH_EEENS_10bfloat16_tENS5_IJlSB_lEEESJ_SK_NS4_8TiledMMAINS4_8MMA_AtomIJNS4_4SM904GMMA28MMA_64x128x16_F32BF16BF16_SSILNSO_5MajorE0ELSQ_0ELNSO_7ScaleInE1ELSR_1EEEEEENS4_6LayoutINS5_IJSB_SB_SB_EEENS5_IJNSA_ILi0EEESW_SW_EEEEENS5_IJNS4_10UnderscoreESZ_SZ_EEEEENS4_23SM90_TMA_LOAD_MULTICASTENS4_14ComposedLayoutINS4_7SwizzleILi3ELi4ELi3EEENS4_18smem_ptr_flag_bitsILi16EEENSU_INS5_IJSC_SG_EEENS5_IJSG_SB_EEEEEEEvNS4_8identityENS4_13SM90_TMA_LOADES1B_vS1C_EENS_8epilogue10collective6detail29Sm90TmaWarpSpecializedAdapterINS1G_15DefaultEpilogueISJ_SK_SK_NS1F_6thread17LinearCombinationISJ_Li1EffLNS1K_9ScaleType4KindE0ELNS_15FloatRoundStyleE2ESJ_EENS1_15EpilogueDefaultEEEEEvvEEEEvNT_6ParamsE:
	.zero		1664


//--------------------- SYMBOLS --------------------------

	.type		.nv.reservedSmem.offset0,@object
	.size		.nv.reservedSmem.offset0,0x4
	.type		__assertfail,@function
